// auto-generated by cutlass_sweep.gemm — config: {"arch": "sm_100", "cluster_m": 1, "cluster_n": 4, "dtype": "fp32", "dtype_b": "fp32", "layout": "nt", "stages": 0, "tile_k": 64, "tile_m": 64, "tile_n": 64}
#include "cutlass/cutlass.h"
#include "cutlass/gemm/collective/collective_builder.hpp"
#include "cutlass/gemm/device/gemm_universal_adapter.h"
#include "cutlass/gemm/kernel/gemm_universal.hpp"
#include "cutlass/epilogue/collective/collective_builder.hpp"

using ElemA = float;
using ElemB = float;
using ElemCD = float;
using Acc  = float;
using TileShape    = cute::Shape<cute::_64, cute::_64, cute::_64>;
using ClusterShape = cute::Shape<cute::_1, cute::_4, cute::_1>;

using CollectiveEpilogue = typename cutlass::epilogue::collective::CollectiveBuilder<
    cutlass::arch::Sm100, cutlass::arch::OpClassTensorOp,
    TileShape, ClusterShape,
    cutlass::epilogue::collective::EpilogueTileAuto,
    Acc, Acc,
    ElemCD, cutlass::layout::RowMajor, 128 / cutlass::sizeof_bits<ElemCD>::value,
    ElemCD, cutlass::layout::RowMajor, 128 / cutlass::sizeof_bits<ElemCD>::value,
    cutlass::epilogue::collective::EpilogueScheduleAuto
  >::CollectiveOp;

using CollectiveMainloop = typename cutlass::gemm::collective::CollectiveBuilder<
    cutlass::arch::Sm100, cutlass::arch::OpClassTensorOp,
    ElemA, cutlass::layout::RowMajor, 128 / cutlass::sizeof_bits<ElemA>::value,
    ElemB, cutlass::layout::ColumnMajor, 128 / cutlass::sizeof_bits<ElemB>::value,
    Acc,
    TileShape, ClusterShape,
    cutlass::gemm::collective::StageCountAutoCarveout<static_cast<int>(sizeof(typename CollectiveEpilogue::SharedStorage))>,
    cutlass::gemm::collective::KernelScheduleAuto
  >::CollectiveOp;

using GemmKernel = cutlass::gemm::kernel::GemmUniversal<
    cute::Shape<int,int,int,int>,
    CollectiveMainloop,
    CollectiveEpilogue
>;
using Gemm = cutlass::gemm::device::GemmUniversalAdapter<GemmKernel>;

// Force the device kernel symbol into the cubin without needing a host main.
auto* _anchor = &cutlass::device_kernel<GemmKernel>;


// ===== COMPILED SASS (sm_100a) =====

	.target	sm_100a

	.elftype	@"ET_EXEC"


//--------------------- .note.nv.tkinfo           --------------------------
	.section	.note.nv.tkinfo,"",@"SHT_NOTE"
	.sectionflags	@"SHF_NOTE_NV_TKINFO"
	.tkinfo
        /*0018*/ 	.word	0x00000002
        /*0030*/ 	.string	""
        /*0030*/ 	.string	"ptxas"
        /*0030*/ 	.string	"Cuda compilation tools, release 13.0, V13.0.88"
        /*0030*/ 	.string	"Build cuda_13.0.r13.0/compiler.36424714_0"
        /*0030*/ 	.string	"-arch sm_100a -m 64 "



//--------------------- .note.nv.cuinfo           --------------------------
	.section	.note.nv.cuinfo,"",@"SHT_NOTE"
	.sectionflags	@"SHF_NOTE_NV_CUINFO"
        /*0018*/ 	.short	0x0002
        /*001a*/ 	.short	0x0064
        /*001c*/ 	.short	0x0082
	.zero		2


//--------------------- .nv.info                  --------------------------
	.section	.nv.info,"",@"SHT_CUDA_INFO"
	.align	4


	//----- nvinfo : EIATTR_REGCOUNT
	.align		4
        /*0000*/ 	.byte	0x04, 0x2f
        /*0002*/ 	.short	(.L_19 - .L_18)
	.align		4
.L_18:
        /*0004*/ 	.word	index@(_ZN7cutlass13device_kernelINS_4gemm6kernel13GemmUniversalIN4cute5tupleIJiiiiEEENS1_10collective13CollectiveMmaINS1_35MainloopSm100TmaUmmaWarpSpecializedILi6ELi2ELi4ENS5_IJNS4_1CILi1EEENSA_ILi4EEESB_EEEEENS5_IJNSA_ILi64EEESF_SF_EEEfNS5_IJlSB_lEEEfSH_NS4_8TiledMMAINS4_8MMA_AtomIJNS4_17SM100_MMA_TF32_SSINS_10tfloat32_tESL_fLi64ELi64ELNS4_4UMMA5MajorE0ELSN_0ELNSM_7ScaleInE0ELSO_0EEEEEENS4_6LayoutINS5_IJSB_SB_SB_EEENS5_IJNSA_ILi0EEEST_ST_EEEEENS5_IJNS4_10UnderscoreESW_SW_EEEEENS4_23SM90_TMA_LOAD_MULTICASTENS4_14ComposedLayoutINS4_7SwizzleILi3ELi4ELi3EEENS4_18smem_ptr_flag_bitsILi32EEENSR_INS5_IJNSA_ILi8EEENSA_ILi32EEEEEENS5_IJS16_SB_EEEEEEEvNS4_8identityENS4_13SM90_TMA_LOADES1A_vS1B_EENS_8epilogue10collective18CollectiveEpilogueINS1E_23Sm100TmaWarpSpecializedILi3ELi2ELi16ELb1ELb0EEEJSG_NS5_IJNSR_ISF_SB_EENSR_IS16_SB_EEEEEfSH_fSH_NS1E_6fusion15FusionCallbacksIS1I_NS1M_17LinearCombinationIffffLNS_15FloatRoundStyleE2EEESG_S1L_JEEENS4_5SM1004TMEM4LOAD26SM100_TMEM_LOAD_16dp128b8xES1C_S1A_NS4_17SM75_U32x4_LDSM_NENS4_14SM90_TMA_STOREES1A_NS4_17SM90_U32x4_STSM_NENS4_39AutoVectorizingCopyWithAssumedAlignmentILi128EEEEEEvvEEEEvNT_6ParamsE)
        /*0008*/ 	.word	0x0000004f


	//----- nvinfo : EIATTR_FRAME_SIZE
	.align		4
.L_19:
        /*000c*/ 	.byte	0x04, 0x11
        /*000e*/ 	.short	(.L_21 - .L_20)
	.align		4
.L_20:
        /*0010*/ 	.word	index@($__internal_2_$__cuda_sm10x_tcgen05_guardrail_trap_unallocated_columns_being_dealloced)
        /*0014*/ 	.word	0x00000000


	//----- nvinfo : EIATTR_FRAME_SIZE
	.align		4
.L_21:
        /*0018*/ 	.byte	0x04, 0x11
        /*001a*/ 	.short	(.L_23 - .L_22)
	.align		4
.L_22:
        /*001c*/ 	.word	index@($__internal_1_$__cuda_sm10x_tcgen05_guardrail_trap_phase_invalid_during_alloc)
        /*0020*/ 	.word	0x00000000


	//----- nvinfo : EIATTR_FRAME_SIZE
	.align		4
.L_23:
        /*0024*/ 	.byte	0x04, 0x11
        /*0026*/ 	.short	(.L_25 - .L_24)
	.align		4
.L_24:
        /*0028*/ 	.word	index@($__internal_0_$__cuda_sm10x_tcgen05_guardrail_trap_col_being_dealloced_not_returned_by_alloc)
        /*002c*/ 	.word	0x00000000


	//----- nvinfo : EIATTR_FRAME_SIZE
	.align		4
.L_25:
        /*0030*/ 	.byte	0x04, 0x11
        /*0032*/ 	.short	(.L_27 - .L_26)
	.align		4
.L_26:
        /*0034*/ 	.word	index@(_ZN7cutlass13device_kernelINS_4gemm6kernel13GemmUniversalIN4cute5tupleIJiiiiEEENS1_10collective13CollectiveMmaINS1_35MainloopSm100TmaUmmaWarpSpecializedILi6ELi2ELi4ENS5_IJNS4_1CILi1EEENSA_ILi4EEESB_EEEEENS5_IJNSA_ILi64EEESF_SF_EEEfNS5_IJlSB_lEEEfSH_NS4_8TiledMMAINS4_8MMA_AtomIJNS4_17SM100_MMA_TF32_SSINS_10tfloat32_tESL_fLi64ELi64ELNS4_4UMMA5MajorE0ELSN_0ELNSM_7ScaleInE0ELSO_0EEEEEENS4_6LayoutINS5_IJSB_SB_SB_EEENS5_IJNSA_ILi0EEEST_ST_EEEEENS5_IJNS4_10UnderscoreESW_SW_EEEEENS4_23SM90_TMA_LOAD_MULTICASTENS4_14ComposedLayoutINS4_7SwizzleILi3ELi4ELi3EEENS4_18smem_ptr_flag_bitsILi32EEENSR_INS5_IJNSA_ILi8EEENSA_ILi32EEEEEENS5_IJS16_SB_EEEEEEEvNS4_8identityENS4_13SM90_TMA_LOADES1A_vS1B_EENS_8epilogue10collective18CollectiveEpilogueINS1E_23Sm100TmaWarpSpecializedILi3ELi2ELi16ELb1ELb0EEEJSG_NS5_IJNSR_ISF_SB_EENSR_IS16_SB_EEEEEfSH_fSH_NS1E_6fusion15FusionCallbacksIS1I_NS1M_17LinearCombinationIffffLNS_15FloatRoundStyleE2EEESG_S1L_JEEENS4_5SM1004TMEM4LOAD26SM100_TMEM_LOAD_16dp128b8xES1C_S1A_NS4_17SM75_U32x4_LDSM_NENS4_14SM90_TMA_STOREES1A_NS4_17SM90_U32x4_STSM_NENS4_39AutoVectorizingCopyWithAssumedAlignmentILi128EEEEEEvvEEEEvNT_6ParamsE)
        /*0038*/ 	.word	0x00000000


	//----- nvinfo : EIATTR_MIN_STACK_SIZE
	.align		4
.L_27:
        /*003c*/ 	.byte	0x04, 0x12
        /*003e*/ 	.short	(.L_29 - .L_28)
	.align		4
.L_28:
        /*0040*/ 	.word	index@(_ZN7cutlass13device_kernelINS_4gemm6kernel13GemmUniversalIN4cute5tupleIJiiiiEEENS1_10collective13CollectiveMmaINS1_35MainloopSm100TmaUmmaWarpSpecializedILi6ELi2ELi4ENS5_IJNS4_1CILi1EEENSA_ILi4EEESB_EEEEENS5_IJNSA_ILi64EEESF_SF_EEEfNS5_IJlSB_lEEEfSH_NS4_8TiledMMAINS4_8MMA_AtomIJNS4_17SM100_MMA_TF32_SSINS_10tfloat32_tESL_fLi64ELi64ELNS4_4UMMA5MajorE0ELSN_0ELNSM_7ScaleInE0ELSO_0EEEEEENS4_6LayoutINS5_IJSB_SB_SB_EEENS5_IJNSA_ILi0EEEST_ST_EEEEENS5_IJNS4_10UnderscoreESW_SW_EEEEENS4_23SM90_TMA_LOAD_MULTICASTENS4_14ComposedLayoutINS4_7SwizzleILi3ELi4ELi3EEENS4_18smem_ptr_flag_bitsILi32EEENSR_INS5_IJNSA_ILi8EEENSA_ILi32EEEEEENS5_IJS16_SB_EEEEEEEvNS4_8identityENS4_13SM90_TMA_LOADES1A_vS1B_EENS_8epilogue10collective18CollectiveEpilogueINS1E_23Sm100TmaWarpSpecializedILi3ELi2ELi16ELb1ELb0EEEJSG_NS5_IJNSR_ISF_SB_EENSR_IS16_SB_EEEEEfSH_fSH_NS1E_6fusion15FusionCallbacksIS1I_NS1M_17LinearCombinationIffffLNS_15FloatRoundStyleE2EEESG_S1L_JEEENS4_5SM1004TMEM4LOAD26SM100_TMEM_LOAD_16dp128b8xES1C_S1A_NS4_17SM75_U32x4_LDSM_NENS4_14SM90_TMA_STOREES1A_NS4_17SM90_U32x4_STSM_NENS4_39AutoVectorizingCopyWithAssumedAlignmentILi128EEEEEEvvEEEEvNT_6ParamsE)
        /*0044*/ 	.word	0x00000000
.L_29:


//--------------------- .nv.compat                --------------------------
	.section	.nv.compat,"",@"SHT_CUDA_COMPAT_INFO"
	.align	4
        /*0000*/ 	.byte	0x02, 0x09, 0x01, 0x00, 0x02, 0x02, 0x02, 0x00, 0x02, 0x05, 0x05, 0x00, 0x03, 0x07, 0x01, 0x01
        /*0010*/ 	.byte	0x02, 0x03, 0x01, 0x00, 0x02, 0x06, 0x01, 0x00, 0x04, 0x0b, 0x08, 0x00, 0x09, 0x00, 0x00, 0x00
        /*0020*/ 	.byte	0x00, 0x00, 0x00, 0x00


//--------------------- .nv.info._ZN7cutlass13device_kernelINS_4gemm6kernel13GemmUniversalIN4cute5tupleIJiiiiEEENS1_10collective13CollectiveMmaINS1_35MainloopSm100TmaUmmaWarpSpecializedILi6ELi2ELi4ENS5_IJNS4_1CILi1EEENSA_ILi4EEESB_EEEEENS5_IJNSA_ILi64EEESF_SF_EEEfNS5_IJlSB_lEEEfSH_NS4_8TiledMMAINS4_8MMA_AtomIJNS4_17SM100_MMA_TF32_SSINS_10tfloat32_tESL_fLi64ELi64ELNS4_4UMMA5MajorE0ELSN_0ELNSM_7ScaleInE0ELSO_0EEEEEENS4_6LayoutINS5_IJSB_SB_SB_EEENS5_IJNSA_ILi0EEEST_ST_EEEEENS5_IJNS4_10UnderscoreESW_SW_EEEEENS4_23SM90_TMA_LOAD_MULTICASTENS4_14ComposedLayoutINS4_7SwizzleILi3ELi4ELi3EEENS4_18smem_ptr_flag_bitsILi32EEENSR_INS5_IJNSA_ILi8EEENSA_ILi32EEEEEENS5_IJS16_SB_EEEEEEEvNS4_8identityENS4_13SM90_TMA_LOADES1A_vS1B_EENS_8epilogue10collective18CollectiveEpilogueINS1E_23Sm100TmaWarpSpecializedILi3ELi2ELi16ELb1ELb0EEEJSG_NS5_IJNSR_ISF_SB_EENSR_IS16_SB_EEEEEfSH_fSH_NS1E_6fusion15FusionCallbacksIS1I_NS1M_17LinearCombinationIffffLNS_15FloatRoundStyleE2EEESG_S1L_JEEENS4_5SM1004TMEM4LOAD26SM100_TMEM_LOAD_16dp128b8xES1C_S1A_NS4_17SM75_U32x4_LDSM_NENS4_14SM90_TMA_STOREES1A_NS4_17SM90_U32x4_STSM_NENS4_39AutoVectorizingCopyWithAssumedAlignmentILi128EEEEEEvvEEEEvNT_6ParamsE --------------------------
	.section	.nv.info._ZN7cutlass13device_kernelINS_4gemm6kernel13GemmUniversalIN4cute5tupleIJiiiiEEENS1_10collective13CollectiveMmaINS1_35MainloopSm100TmaUmmaWarpSpecializedILi6ELi2ELi4ENS5_IJNS4_1CILi1EEENSA_ILi4EEESB_EEEEENS5_IJNSA_ILi64EEESF_SF_EEEfNS5_IJlSB_lEEEfSH_NS4_8TiledMMAINS4_8MMA_AtomIJNS4_17SM100_MMA_TF32_SSINS_10tfloat32_tESL_fLi64ELi64ELNS4_4UMMA5MajorE0ELSN_0ELNSM_7ScaleInE0ELSO_0EEEEEENS4_6LayoutINS5_IJSB_SB_SB_EEENS5_IJNSA_ILi0EEEST_ST_EEEEENS5_IJNS4_10UnderscoreESW_SW_EEEEENS4_23SM90_TMA_LOAD_MULTICASTENS4_14ComposedLayoutINS4_7SwizzleILi3ELi4ELi3EEENS4_18smem_ptr_flag_bitsILi32EEENSR_INS5_IJNSA_ILi8EEENSA_ILi32EEEEEENS5_IJS16_SB_EEEEEEEvNS4_8identityENS4_13SM90_TMA_LOADES1A_vS1B_EENS_8epilogue10collective18CollectiveEpilogueINS1E_23Sm100TmaWarpSpecializedILi3ELi2ELi16ELb1ELb0EEEJSG_NS5_IJNSR_ISF_SB_EENSR_IS16_SB_EEEEEfSH_fSH_NS1E_6fusion15FusionCallbacksIS1I_NS1M_17LinearCombinationIffffLNS_15FloatRoundStyleE2EEESG_S1L_JEEENS4_5SM1004TMEM4LOAD26SM100_TMEM_LOAD_16dp128b8xES1C_S1A_NS4_17SM75_U32x4_LDSM_NENS4_14SM90_TMA_STOREES1A_NS4_17SM90_U32x4_STSM_NENS4_39AutoVectorizingCopyWithAssumedAlignmentILi128EEEEEEvvEEEEvNT_6ParamsE,"",@"SHT_CUDA_INFO"
	.sectionflags	@""
	.align	4


	//----- nvinfo : EIATTR_CUDA_API_VERSION
	.align		4
        /*0000*/ 	.byte	0x04, 0x37
        /*0002*/ 	.short	(.L_31 - .L_30)
.L_30:
        /*0004*/ 	.word	0x00000082


	//----- nvinfo : EIATTR_KPARAM_INFO
	.align		4
.L_31:
        /*0008*/ 	.byte	0x04, 0x17
        /*000a*/ 	.short	(.L_33 - .L_32)
.L_32:
        /*000c*/ 	.word	0x00000000
        /*0010*/ 	.short	0x0000
        /*0012*/ 	.short	0x0000
        /*0014*/ 	.byte	0x00, 0xf0, 0x01, 0x20


	//----- nvinfo : EIATTR_AT_ENTRY_FRAGMENTS
	.align		4
.L_33:
        /*0018*/ 	.byte	0x04, 0x4f
        /*001a*/ 	.short	(.L_35 - .L_34)


	//   ....[0]....
.L_34:
        /*001c*/ 	.word	0x00000006


	//----- nvinfo : EIATTR_RESERVED_SMEM_USED
	.align		4
.L_35:
        /*0020*/ 	.byte	0x01, 0x41
	.zero		2


	//----- nvinfo : EIATTR_SPARSE_MMA_MASK
	.align		4
        /*0024*/ 	.byte	0x03, 0x50
        /*0026*/ 	.short	0x0000


	//----- nvinfo : EIATTR_TCGEN05_1CTA_USED
	.align		4
        /*0028*/ 	.byte	0x01, 0x51
	.zero		2


	//----- nvinfo : EIATTR_MAXREG_COUNT
	.align		4
        /*002c*/ 	.byte	0x03, 0x1b
        /*002e*/ 	.short	0x00ff


	//----- nvinfo : EIATTR_NUM_BARRIERS
	.align		4
        /*0030*/ 	.byte	0x02, 0x4c
        /*0032*/ 	.byte	0x07
	.zero		1


	//----- nvinfo : EIATTR_EXTERNS
	.align		4
        /*0034*/ 	.byte	0x04, 0x0f
        /*0036*/ 	.short	(.L_37 - .L_36)


	//   ....[0]....
	.align		4
.L_36:
        /*0038*/ 	.word	index@(__assertfail)


	//----- nvinfo : EIATTR_MERCURY_ISA_VERSION
	.align		4
.L_37:
        /*003c*/ 	.byte	0x03, 0x5f
        /*003e*/ 	.short	0x0101


	//----- nvinfo : EIATTR_INT_WARP_WIDE_INSTR_OFFSETS
	.align		4
        /*0040*/ 	.byte	0x04, 0x31
        /*0042*/ 	.short	(.L_39 - .L_38)


	//   ....[0]....
.L_38:
        /*0044*/ 	.word	0x00004210


	//   ....[1]....
        /*0048*/ 	.word	0x00004240


	//   ....[2]....
        /*004c*/ 	.word	0x00004260


	//   ....[3]....
        /*0050*/ 	.word	0x00004e30


	//   ....[4]....
        /*0054*/ 	.word	0x00004eb0


	//   ....[5]....
        /*0058*/ 	.word	0x00004fb0


	//   ....[6]....
        /*005c*/ 	.word	0x000050c0


	//----- nvinfo : EIATTR_COOP_GROUP_MASK_REGIDS
	.align		4
.L_39:
        /*0060*/ 	.byte	0x04, 0x29
        /*0062*/ 	.short	(.L_41 - .L_40)


	//   ....[0]....
.L_40:
        /*0064*/ 	.word	0xffffffff


	//   ....[1]....
        /*0068*/ 	.word	0xffffffff


	//   ....[2]....
        /*006c*/ 	.word	0xffffffff


	//   ....[3]....
        /*0070*/ 	.word	0xffffffff


	//   ....[4]....
        /*0074*/ 	.word	0xffffffff


	//   ....[5]....
        /*0078*/ 	.word	0xffffffff


	//   ....[6]....
        /*007c*/ 	.word	0xffffffff


	//   ....[7]....
        /*0080*/ 	.word	0xffffffff


	//   ....[8]....
        /*0084*/ 	.word	0xffffffff


	//   ....[9]....
        /*0088*/ 	.word	0xffffffff


	//   ....[10]....
        /*008c*/ 	.word	0xffffffff


	//   ....[11]....
        /*0090*/ 	.word	0xffffffff


	//   ....[12]....
        /*0094*/ 	.word	0xffffffff


	//   ....[13]....
        /*0098*/ 	.word	0xffffffff


	//----- nvinfo : EIATTR_COOP_GROUP_INSTR_OFFSETS
	.align		4
.L_41:
        /*009c*/ 	.byte	0x04, 0x28
        /*009e*/ 	.short	(.L_43 - .L_42)


	//   ....[0]....
.L_42:
        /*00a0*/ 	.word	0x00000080


	//   ....[1]....
        /*00a4*/ 	.word	0x000004f0


	//   ....[2]....
        /*00a8*/ 	.word	0x000006e0


	//   ....[3]....
        /*00ac*/ 	.word	0x00000860


	//   ....[4]....
        /*00b0*/ 	.word	0x00000960


	//   ....[5]....
        /*00b4*/ 	.word	0x00000ad0


	//   ....[6]....
        /*00b8*/ 	.word	0x00000c70


	//   ....[7]....
        /*00bc*/ 	.word	0x00000e20


	//   ....[8]....
        /*00c0*/ 	.word	0x00002260


	//   ....[9]....
        /*00c4*/ 	.word	0x00003240


	//   ....[10]....
        /*00c8*/ 	.word	0x00003450


	//   ....[11]....
        /*00cc*/ 	.word	0x00003480


	//   ....[12]....
        /*00d0*/ 	.word	0x000040f0


	//   ....[13]....
        /*00d4*/ 	.word	0x00004320


	//----- nvinfo : EIATTR_VRC_CTA_INIT_COUNT
	.align		4
.L_43:
        /*00d8*/ 	.byte	0x02, 0x4a
        /*00da*/ 	.byte	0x80
	.zero		1


	//----- nvinfo : EIATTR_SYSCALL_OFFSETS
	.align		4
        /*00dc*/ 	.byte	0x04, 0x46
        /*00de*/ 	.short	(.L_45 - .L_44)


	//   ....[0]....
.L_44:
        /*00e0*/ 	.word	0x00005dd0


	//   ....[1]....
        /*00e4*/ 	.word	0x00005ec0


	//   ....[2]....
        /*00e8*/ 	.word	0x000067e0


	//   ....[3]....
        /*00ec*/ 	.word	0x00007040


	//----- nvinfo : EIATTR_MBARRIER_INSTR_OFFSETS
	.align		4
.L_45:
        /*00f0*/ 	.byte	0x04, 0x39
        /*00f2*/ 	.short	(.L_47 - .L_46)


	//   ....[0]....
.L_46:
        /*00f4*/ 	.word	0x00000610
        /*00f8*/ 	.word	0x000000ff
        /*00fc*/ 	.word	0x00000000
        /*0100*/ 	.short	0x0100
        /*0102*/ 	.byte	0x04
	.zero		1


	//   ....[1]....
        /*0104*/ 	.word	0x00000620
        /*0108*/ 	.word	0x000000ff
        /*010c*/ 	.word	0x00000030
        /*0110*/ 	.short	0x0100
        /*0112*/ 	.byte	0x04
	.zero		1


	//   ....[2]....
        /*0114*/ 	.word	0x00000630
        /*0118*/ 	.word	0x000000ff
        /*011c*/ 	.word	0x00000008
        /*0120*/ 	.short	0x0100
        /*0122*/ 	.byte	0x04
	.zero		1


	//   ....[3]....
        /*0124*/ 	.word	0x00000640
        /*0128*/ 	.word	0x000000ff
        /*012c*/ 	.word	0x00000038
        /*0130*/ 	.short	0x0100
        /*0132*/ 	.byte	0x04
	.zero		1


	//   ....[4]....
        /*0134*/ 	.word	0x00000650
        /*0138*/ 	.word	0x000000ff
        /*013c*/ 	.word	0x00000010
        /*0140*/ 	.short	0x0100
        /*0142*/ 	.byte	0x04
	.zero		1


	//   ....[5]....
        /*0144*/ 	.word	0x00000660
        /*0148*/ 	.word	0x000000ff
        /*014c*/ 	.word	0x00000040
        /*0150*/ 	.short	0x0100
        /*0152*/ 	.byte	0x04
	.zero		1


	//   ....[6]....
        /*0154*/ 	.word	0x00000670
        /*0158*/ 	.word	0x000000ff
        /*015c*/ 	.word	0x00000018
        /*0160*/ 	.short	0x0100
        /*0162*/ 	.byte	0x04
	.zero		1


	//   ....[7]....
        /*0164*/ 	.word	0x00000680
        /*0168*/ 	.word	0x000000ff
        /*016c*/ 	.word	0x00000048
        /*0170*/ 	.short	0x0100
        /*0172*/ 	.byte	0x04
	.zero		1


	//   ....[8]....
        /*0174*/ 	.word	0x00000690
        /*0178*/ 	.word	0x000000ff
        /*017c*/ 	.word	0x00000020
        /*0180*/ 	.short	0x0100
        /*0182*/ 	.byte	0x04
	.zero		1


	//   ....[9]....
        /*0184*/ 	.word	0x000006a0
        /*0188*/ 	.word	0x000000ff
        /*018c*/ 	.word	0x00000050
        /*0190*/ 	.short	0x0100
        /*0192*/ 	.byte	0x04
	.zero		1


	//   ....[10]....
        /*0194*/ 	.word	0x000006b0
        /*0198*/ 	.word	0x000000ff
        /*019c*/ 	.word	0x00000028
        /*01a0*/ 	.short	0x0100
        /*01a2*/ 	.byte	0x04
	.zero		1


	//   ....[11]....
        /*01a4*/ 	.word	0x000006c0
        /*01a8*/ 	.word	0x000000ff
        /*01ac*/ 	.word	0x00000058
        /*01b0*/ 	.short	0x0100
        /*01b2*/ 	.byte	0x04
	.zero		1


	//   ....[12]....
        /*01b4*/ 	.word	0x000007f0
        /*01b8*/ 	.word	0x000000ff
        /*01bc*/ 	.word	0x00000060
        /*01c0*/ 	.short	0x0100
        /*01c2*/ 	.byte	0x04
	.zero		1


	//   ....[13]....
        /*01c4*/ 	.word	0x00000800
        /*01c8*/ 	.word	0x000000ff
        /*01cc*/ 	.word	0x00000078
        /*01d0*/ 	.short	0x0100
        /*01d2*/ 	.byte	0x04
	.zero		1


	//   ....[14]....
        /*01d4*/ 	.word	0x00000810
        /*01d8*/ 	.word	0x000000ff
        /*01dc*/ 	.word	0x00000068
        /*01e0*/ 	.short	0x0100
        /*01e2*/ 	.byte	0x04
	.zero		1


	//   ....[15]....
        /*01e4*/ 	.word	0x00000820
        /*01e8*/ 	.word	0x000000ff
        /*01ec*/ 	.word	0x00000080
        /*01f0*/ 	.short	0x0100
        /*01f2*/ 	.byte	0x04
	.zero		1


	//   ....[16]....
        /*01f4*/ 	.word	0x00000830
        /*01f8*/ 	.word	0x000000ff
        /*01fc*/ 	.word	0x00000070
        /*0200*/ 	.short	0x0100
        /*0202*/ 	.byte	0x04
	.zero		1


	//   ....[17]....
        /*0204*/ 	.word	0x00000840
        /*0208*/ 	.word	0x000000ff
        /*020c*/ 	.word	0x00000088
        /*0210*/ 	.short	0x0100
        /*0212*/ 	.byte	0x04
	.zero		1


	//   ....[18]....
        /*0214*/ 	.word	0x00000930
        /*0218*/ 	.word	0x000000ff
        /*021c*/ 	.word	0x00000090
        /*0220*/ 	.short	0x0100
        /*0222*/ 	.byte	0x06
	.zero		1


	//   ....[19]....
        /*0224*/ 	.word	0x00000940
        /*0228*/ 	.word	0x000000ff
        /*022c*/ 	.word	0x00000098
        /*0230*/ 	.short	0x0100
        /*0232*/ 	.byte	0x06
	.zero		1


	//   ....[20]....
        /*0234*/ 	.word	0x00000a80
        /*0238*/ 	.word	0x000000ff
        /*023c*/ 	.word	0x000000a0
        /*0240*/ 	.short	0x0100
        /*0242*/ 	.byte	0x06
	.zero		1


	//   ....[21]....
        /*0244*/ 	.word	0x00000a90
        /*0248*/ 	.word	0x000000ff
        /*024c*/ 	.word	0x000000b0
        /*0250*/ 	.short	0x0100
        /*0252*/ 	.byte	0x06
	.zero		1


	//   ....[22]....
        /*0254*/ 	.word	0x00000aa0
        /*0258*/ 	.word	0x000000ff
        /*025c*/ 	.word	0x000000a8
        /*0260*/ 	.short	0x0100
        /*0262*/ 	.byte	0x06
	.zero		1


	//   ....[23]....
        /*0264*/ 	.word	0x00000ab0
        /*0268*/ 	.word	0x000000ff
        /*026c*/ 	.word	0x000000b8
        /*0270*/ 	.short	0x0100
        /*0272*/ 	.byte	0x06
	.zero		1


	//   ....[24]....
        /*0274*/ 	.word	0x00000be0
        /*0278*/ 	.word	0x000000ff
        /*027c*/ 	.word	0x000000c0
        /*0280*/ 	.short	0x0100
        /*0282*/ 	.byte	0x04
	.zero		1


	//   ....[25]....
        /*0284*/ 	.word	0x00000bf0
        /*0288*/ 	.word	0x000000ff
        /*028c*/ 	.word	0x000000e0
        /*0290*/ 	.short	0x0100
        /*0292*/ 	.byte	0x04
	.zero		1


	//   ....[26]....
        /*0294*/ 	.word	0x00000c00
        /*0298*/ 	.word	0x000000ff
        /*029c*/ 	.word	0x000000c8
        /*02a0*/ 	.short	0x0100
        /*02a2*/ 	.byte	0x04
	.zero		1


	//   ....[27]....
        /*02a4*/ 	.word	0x00000c10
        /*02a8*/ 	.word	0x000000ff
        /*02ac*/ 	.word	0x000000e8
        /*02b0*/ 	.short	0x0100
        /*02b2*/ 	.byte	0x04
	.zero		1


	//   ....[28]....
        /*02b4*/ 	.word	0x00000c20
        /*02b8*/ 	.word	0x000000ff
        /*02bc*/ 	.word	0x000000d0
        /*02c0*/ 	.short	0x0100
        /*02c2*/ 	.byte	0x04
	.zero		1


	//   ....[29]....
        /*02c4*/ 	.word	0x00000c30
        /*02c8*/ 	.word	0x000000ff
        /*02cc*/ 	.word	0x000000f0
        /*02d0*/ 	.short	0x0100
        /*02d2*/ 	.byte	0x04
	.zero		1


	//   ....[30]....
        /*02d4*/ 	.word	0x00000c40
        /*02d8*/ 	.word	0x000000ff
        /*02dc*/ 	.word	0x000000d8
        /*02e0*/ 	.short	0x0100
        /*02e2*/ 	.byte	0x04
	.zero		1


	//   ....[31]....
        /*02e4*/ 	.word	0x00000c50
        /*02e8*/ 	.word	0x000000ff
        /*02ec*/ 	.word	0x000000f8
        /*02f0*/ 	.short	0x0100
        /*02f2*/ 	.byte	0x04
	.zero		1


	//   ....[32]....
        /*02f4*/ 	.word	0x00000d40
        /*02f8*/ 	.word	0x000000ff
        /*02fc*/ 	.word	0x00000100
        /*0300*/ 	.short	0x0100
        /*0302*/ 	.byte	0x04
	.zero		1


	//   ....[33]....
        /*0304*/ 	.word	0x00000d50
        /*0308*/ 	.word	0x000000ff
        /*030c*/ 	.word	0x00000110
        /*0310*/ 	.short	0x0100
        /*0312*/ 	.byte	0x04
	.zero		1


	//   ....[34]....
        /*0314*/ 	.word	0x00000d60
        /*0318*/ 	.word	0x000000ff
        /*031c*/ 	.word	0x00000108
        /*0320*/ 	.short	0x0100
        /*0322*/ 	.byte	0x04
	.zero		1


	//   ....[35]....
        /*0324*/ 	.word	0x00000d70
        /*0328*/ 	.word	0x000000ff
        /*032c*/ 	.word	0x00000118
        /*0330*/ 	.short	0x0100
        /*0332*/ 	.byte	0x04
	.zero		1


	//   ....[36]....
        /*0334*/ 	.word	0x00001940
        /*0338*/ 	.word	0x00000000
        /*033c*/ 	.word	0x00000110
        /*0340*/ 	.short	0x010a
        /*0342*/ 	.byte	0xff
	.zero		1


	//   ....[37]....
        /*0344*/ 	.word	0x00001970
        /*0348*/ 	.word	0x00000000
        /*034c*/ 	.word	0x00000100
        /*0350*/ 	.short	0x0101
        /*0352*/ 	.byte	0xff
	.zero		1


	//   ....[38]....
        /*0354*/ 	.word	0x00001a40
        /*0358*/ 	.word	0x000000ff
        /*035c*/ 	.word	0x00000030
        /*0360*/ 	.short	0x010a
        /*0362*/ 	.byte	0x04
	.zero		1


	//   ....[39]....
        /*0364*/ 	.word	0x00001ac0
        /*0368*/ 	.word	0x000000ff
        /*036c*/ 	.word	0x00000030
        /*0370*/ 	.short	0x010a
        /*0372*/ 	.byte	0x21
	.zero		1


	//   ....[40]....
        /*0374*/ 	.word	0x00001c60
        /*0378*/ 	.word	0x000000ff
        /*037c*/ 	.word	0x00000030
        /*0380*/ 	.short	0x010a
        /*0382*/ 	.byte	0x05
	.zero		1


	//   ....[41]....
        /*0384*/ 	.word	0x00001e50
        /*0388*/ 	.word	0x000000ff
        /*038c*/ 	.word	0x00000098
        /*0390*/ 	.short	0x0101
        /*0392*/ 	.byte	0x15
	.zero		1


	//   ....[42]....
        /*0394*/ 	.word	0x00001e70
        /*0398*/ 	.word	0x000000ff
        /*039c*/ 	.word	0x00000030
        /*03a0*/ 	.short	0x010a
        /*03a2*/ 	.byte	0x04
	.zero		1


	//   ....[43]....
        /*03a4*/ 	.word	0x00001ef0
        /*03a8*/ 	.word	0x000000ff
        /*03ac*/ 	.word	0x00000030
        /*03b0*/ 	.short	0x010a
        /*03b2*/ 	.byte	0x21
	.zero		1


	//   ....[44]....
        /*03b4*/ 	.word	0x00002080
        /*03b8*/ 	.word	0x000000ff
        /*03bc*/ 	.word	0x00000030
        /*03c0*/ 	.short	0x010a
        /*03c2*/ 	.byte	0x05
	.zero		1


	//   ....[45]....
        /*03c4*/ 	.word	0x00002290
        /*03c8*/ 	.word	0x00000003
        /*03cc*/ 	.word	0x000000a0
        /*03d0*/ 	.short	0x010a
        /*03d2*/ 	.byte	0xff
	.zero		1


	//   ....[46]....
        /*03d4*/ 	.word	0x000023e0
        /*03d8*/ 	.word	0x00000000
        /*03dc*/ 	.word	0x00000000
        /*03e0*/ 	.short	0x0101
        /*03e2*/ 	.byte	0xff
	.zero		1


	//   ....[47]....
        /*03e4*/ 	.word	0x000029a0
        /*03e8*/ 	.word	0x000000ff
        /*03ec*/ 	.word	0x00000000
        /*03f0*/ 	.short	0x010a
        /*03f2*/ 	.byte	0x04
	.zero		1


	//   ....[48]....
        /*03f4*/ 	.word	0x00002a30
        /*03f8*/ 	.word	0x000000ff
        /*03fc*/ 	.word	0x00000000
        /*0400*/ 	.short	0x010a
        /*0402*/ 	.byte	0x05
	.zero		1


	//   ....[49]....
        /*0404*/ 	.word	0x00002ac0
        /*0408*/ 	.word	0x000000ff
        /*040c*/ 	.word	0x00000000
        /*0410*/ 	.short	0x010a
        /*0412*/ 	.byte	0x05
	.zero		1


	//   ....[50]....
        /*0414*/ 	.word	0x00002b50
        /*0418*/ 	.word	0x000000ff
        /*041c*/ 	.word	0x00000000
        /*0420*/ 	.short	0x010a
        /*0422*/ 	.byte	0x05
	.zero		1


	//   ....[51]....
        /*0424*/ 	.word	0x00002be0
        /*0428*/ 	.word	0x000000ff
        /*042c*/ 	.word	0x00000000
        /*0430*/ 	.short	0x010a
        /*0432*/ 	.byte	0x05
	.zero		1


	//   ....[52]....
        /*0434*/ 	.word	0x00002c80
        /*0438*/ 	.word	0x00000000
        /*043c*/ 	.word	0x00000000
        /*0440*/ 	.short	0x010a
        /*0442*/ 	.byte	0xff
	.zero		1


	//   ....[53]....
        /*0444*/ 	.word	0x00002da0
        /*0448*/ 	.word	0x00000002
        /*044c*/ 	.word	0x00000100
        /*0450*/ 	.short	0x010a
        /*0452*/ 	.byte	0xff
	.zero		1


	//   ....[54]....
        /*0454*/ 	.word	0x00002e10
        /*0458*/ 	.word	0x00000002
        /*045c*/ 	.word	0x00000000
        /*0460*/ 	.short	0x0101
        /*0462*/ 	.byte	0xff
	.zero		1


	//   ....[55]....
        /*0464*/ 	.word	0x00002e30
        /*0468*/ 	.word	0x000000ff
        /*046c*/ 	.word	0x000000b0
        /*0470*/ 	.short	0x010a
        /*0472*/ 	.byte	0x04
	.zero		1


	//   ....[56]....
        /*0474*/ 	.word	0x00002f50
        /*0478*/ 	.word	0x00000002
        /*047c*/ 	.word	0x000000a0
        /*0480*/ 	.short	0x010a
        /*0482*/ 	.byte	0xff
	.zero		1


	//   ....[57]....
        /*0484*/ 	.word	0x00003050
        /*0488*/ 	.word	0x00000002
        /*048c*/ 	.word	0x00000000
        /*0490*/ 	.short	0x0101
        /*0492*/ 	.byte	0xff
	.zero		1


	//   ....[58]....
        /*0494*/ 	.word	0x000030e0
        /*0498*/ 	.word	0x000000ff
        /*049c*/ 	.word	0x000000b0
        /*04a0*/ 	.short	0x0106
        /*04a2*/ 	.byte	0x04
	.zero		1


	//   ....[59]....
        /*04a4*/ 	.word	0x00003100
        /*04a8*/ 	.word	0x000000ff
        /*04ac*/ 	.word	0x000000b0
        /*04b0*/ 	.short	0x010a
        /*04b2*/ 	.byte	0x04
	.zero		1


	//   ....[60]....
        /*04b4*/ 	.word	0x00003190
        /*04b8*/ 	.word	0x000000ff
        /*04bc*/ 	.word	0x000000b0
        /*04c0*/ 	.short	0x0106
        /*04c2*/ 	.byte	0x07
	.zero		1


	//   ....[61]....
        /*04c4*/ 	.word	0x000031d0
        /*04c8*/ 	.word	0x00000000
        /*04cc*/ 	.word	0x000000b0
        /*04d0*/ 	.short	0x010a
        /*04d2*/ 	.byte	0xff
	.zero		1


	//   ....[62]....
        /*04d4*/ 	.word	0x000037a0
        /*04d8*/ 	.word	0x00000000
        /*04dc*/ 	.word	0x000000a0
        /*04e0*/ 	.short	0x010a
        /*04e2*/ 	.byte	0xff
	.zero		1


	//   ....[63]....
        /*04e4*/ 	.word	0x000038a0
        /*04e8*/ 	.word	0x00000003
        /*04ec*/ 	.word	0x00000000
        /*04f0*/ 	.short	0x0101
        /*04f2*/ 	.byte	0xff
	.zero		1


	//   ....[64]....
        /*04f4*/ 	.word	0x000038b0
        /*04f8*/ 	.word	0x000000ff
        /*04fc*/ 	.word	0x00000000
        /*0500*/ 	.short	0x010a
        /*0502*/ 	.byte	0x04
	.zero		1


	//   ....[65]....
        /*0504*/ 	.word	0x00003930
        /*0508*/ 	.word	0x000000ff
        /*050c*/ 	.word	0x000000e0
        /*0510*/ 	.short	0x010a
        /*0512*/ 	.byte	0x2e
	.zero		1


	//   ....[66]....
        /*0514*/ 	.word	0x00003a10
        /*0518*/ 	.word	0x000000ff
        /*051c*/ 	.word	0x00000000
        /*0520*/ 	.short	0x010a
        /*0522*/ 	.byte	0x07
	.zero		1


	//   ....[67]....
        /*0524*/ 	.word	0x00003b50
        /*0528*/ 	.word	0x000000ff
        /*052c*/ 	.word	0x00000000
        /*0530*/ 	.short	0x010a
        /*0532*/ 	.byte	0x04
	.zero		1


	//   ....[68]....
        /*0534*/ 	.word	0x00003f20
        /*0538*/ 	.word	0x000000ff
        /*053c*/ 	.word	0x00000000
        /*0540*/ 	.short	0x010a
        /*0542*/ 	.byte	0x04
	.zero		1


	//   ....[69]....
        /*0544*/ 	.word	0x00003fb0
        /*0548*/ 	.word	0x000000ff
        /*054c*/ 	.word	0x00000000
        /*0550*/ 	.short	0x010a
        /*0552*/ 	.byte	0x05
	.zero		1


	//   ....[70]....
        /*0554*/ 	.word	0x00004040
        /*0558*/ 	.word	0x000000ff
        /*055c*/ 	.word	0x00000000
        /*0560*/ 	.short	0x010a
        /*0562*/ 	.byte	0x05
	.zero		1


	//   ....[71]....
        /*0564*/ 	.word	0x000040d0
        /*0568*/ 	.word	0x000000ff
        /*056c*/ 	.word	0x00000000
        /*0570*/ 	.short	0x010a
        /*0572*/ 	.byte	0x04
	.zero		1


	//   ....[72]....
        /*0574*/ 	.word	0x00004560
        /*0578*/ 	.word	0x0000000c
        /*057c*/ 	.word	0x000000a0
        /*0580*/ 	.short	0x010a
        /*0582*/ 	.byte	0xff
	.zero		1


	//   ....[73]....
        /*0584*/ 	.word	0x000046d0
        /*0588*/ 	.word	0x00000000
        /*058c*/ 	.word	0x00000000
        /*0590*/ 	.short	0x0101
        /*0592*/ 	.byte	0xff
	.zero		1


	//   ....[74]....
        /*0594*/ 	.word	0x00004b50
        /*0598*/ 	.word	0x000000ff
        /*059c*/ 	.word	0x00000098
        /*05a0*/ 	.short	0x010a
        /*05a2*/ 	.byte	0x18
	.zero		1


	//   ....[75]....
        /*05a4*/ 	.word	0x00004d10
        /*05a8*/ 	.word	0x000000ff
        /*05ac*/ 	.word	0x00000078
        /*05b0*/ 	.short	0x010a
        /*05b2*/ 	.byte	0x04
	.zero		1


	//   ....[76]....
        /*05b4*/ 	.word	0x00004ee0
        /*05b8*/ 	.word	0x000000ff
        /*05bc*/ 	.word	0x00000060
        /*05c0*/ 	.short	0x010b
        /*05c2*/ 	.byte	0x04
	.zero		1


	//   ....[77]....
        /*05c4*/ 	.word	0x00004ef0
        /*05c8*/ 	.word	0x000000ff
        /*05cc*/ 	.word	0x00000000
        /*05d0*/ 	.short	0x0101
        /*05d2*/ 	.byte	0x14
	.zero		1


	//   ....[78]....
        /*05d4*/ 	.word	0x00004f00
        /*05d8*/ 	.word	0x000000ff
        /*05dc*/ 	.word	0x00000078
        /*05e0*/ 	.short	0x010a
        /*05e2*/ 	.byte	0x05
	.zero		1


	//   ....[79]....
        /*05e4*/ 	.word	0x000050f0
        /*05e8*/ 	.word	0x000000ff
        /*05ec*/ 	.word	0x00000060
        /*05f0*/ 	.short	0x010b
        /*05f2*/ 	.byte	0x05
	.zero		1


	//   ....[80]....
        /*05f4*/ 	.word	0x00005100
        /*05f8*/ 	.word	0x000000ff
        /*05fc*/ 	.word	0x00000000
        /*0600*/ 	.short	0x0101
        /*0602*/ 	.byte	0x04
	.zero		1


	//   ....[81]....
        /*0604*/ 	.word	0x000051a0
        /*0608*/ 	.word	0x000000ff
        /*060c*/ 	.word	0x00000000
        /*0610*/ 	.short	0x010a
        /*0612*/ 	.byte	0x04
	.zero		1


	//   ....[82]....
        /*0614*/ 	.word	0x00005230
        /*0618*/ 	.word	0x000000ff
        /*061c*/ 	.word	0x00000000
        /*0620*/ 	.short	0x010a
        /*0622*/ 	.byte	0x05
	.zero		1


	//   ....[83]....
        /*0624*/ 	.word	0x000052d0
        /*0628*/ 	.word	0x00000000
        /*062c*/ 	.word	0x00000000
        /*0630*/ 	.short	0x010a
        /*0632*/ 	.byte	0xff
	.zero		1


	//   ....[84]....
        /*0634*/ 	.word	0x00005640
        /*0638*/ 	.word	0x00000000
        /*063c*/ 	.word	0x000000a0
        /*0640*/ 	.short	0x010a
        /*0642*/ 	.byte	0xff
	.zero		1


	//   ....[85]....
        /*0644*/ 	.word	0x00005710
        /*0648*/ 	.word	0x00000000
        /*064c*/ 	.word	0x00000000
        /*0650*/ 	.short	0x0101
        /*0652*/ 	.byte	0xff
	.zero		1


	//   ....[86]....
        /*0654*/ 	.word	0x00006360
        /*0658*/ 	.word	0x00000002
        /*065c*/ 	.word	0x00000060
        /*0660*/ 	.short	0x010a
        /*0662*/ 	.byte	0xff
	.zero		1


	//   ....[87]....
        /*0664*/ 	.word	0x000063a0
        /*0668*/ 	.word	0x00000048
        /*066c*/ 	.word	0x000000c0
        /*0670*/ 	.short	0x010a
        /*0672*/ 	.byte	0xff
	.zero		1


	//   ....[88]....
        /*0674*/ 	.word	0x00006490
        /*0678*/ 	.word	0x00000002
        /*067c*/ 	.word	0x00000060
        /*0680*/ 	.short	0x010a
        /*0682*/ 	.byte	0xff
	.zero		1


	//   ....[89]....
        /*0684*/ 	.word	0x000066c0
        /*0688*/ 	.word	0x00000048
        /*068c*/ 	.word	0x000000c0
        /*0690*/ 	.short	0x010a
        /*0692*/ 	.byte	0xff
	.zero		1


	//   ....[90]....
        /*0694*/ 	.word	0x00006d60
        /*0698*/ 	.word	0x00000000
        /*069c*/ 	.word	0x00000000
        /*06a0*/ 	.short	0x0101
        /*06a2*/ 	.byte	0xff
	.zero		1


	//   ....[91]....
        /*06a4*/ 	.word	0x00006d70
        /*06a8*/ 	.word	0x00000002
        /*06ac*/ 	.word	0x00000060
        /*06b0*/ 	.short	0x010a
        /*06b2*/ 	.byte	0xff
	.zero		1


	//   ....[92]....
        /*06b4*/ 	.word	0x00006e40
        /*06b8*/ 	.word	0x00000002
        /*06bc*/ 	.word	0x00000060
        /*06c0*/ 	.short	0x010a
        /*06c2*/ 	.byte	0xff
	.zero		1


	//   ....[93]....
        /*06c4*/ 	.word	0x00007130
        /*06c8*/ 	.word	0x000000ff
        /*06cc*/ 	.word	0x00000000
        /*06d0*/ 	.short	0x0101
        /*06d2*/ 	.byte	0x04
	.zero		1


	//   ....[94]....
        /*06d4*/ 	.word	0x00007650
        /*06d8*/ 	.word	0x00000000
        /*06dc*/ 	.word	0x00000000
        /*06e0*/ 	.short	0x0101
        /*06e2*/ 	.byte	0xff
	.zero		1


	//   ....[95]....
        /*06e4*/ 	.word	0x00007900
        /*06e8*/ 	.word	0x000000ff
        /*06ec*/ 	.word	0x00000000
        /*06f0*/ 	.short	0x0101
        /*06f2*/ 	.byte	0x04
	.zero		1


	//   ....[96]....
        /*06f4*/ 	.word	0x00007920
        /*06f8*/ 	.word	0x00000000
        /*06fc*/ 	.word	0x00000110
        /*0700*/ 	.short	0x010a
        /*0702*/ 	.byte	0xff
	.zero		1


	//   ....[97]....
        /*0704*/ 	.word	0x00007980
        /*0708*/ 	.word	0x00000000
        /*070c*/ 	.word	0x00000030
        /*0710*/ 	.short	0x010a
        /*0712*/ 	.byte	0xff
	.zero		1


	//   ....[98]....
        /*0714*/ 	.word	0x000079e0
        /*0718*/ 	.word	0x00000000
        /*071c*/ 	.word	0x00000030
        /*0720*/ 	.short	0x010a
        /*0722*/ 	.byte	0xff
	.zero		1


	//   ....[99]....
        /*0724*/ 	.word	0x00007a30
        /*0728*/ 	.word	0x00000003
        /*072c*/ 	.word	0x000000a0
        /*0730*/ 	.short	0x010a
        /*0732*/ 	.byte	0xff
	.zero		1


	//   ....[100]....
        /*0734*/ 	.word	0x00007a90
        /*0738*/ 	.word	0x00000000
        /*073c*/ 	.word	0x00000000
        /*0740*/ 	.short	0x010a
        /*0742*/ 	.byte	0xff
	.zero		1


	//   ....[101]....
        /*0744*/ 	.word	0x00007af0
        /*0748*/ 	.word	0x00000000
        /*074c*/ 	.word	0x00000000
        /*0750*/ 	.short	0x010a
        /*0752*/ 	.byte	0xff
	.zero		1


	//   ....[102]....
        /*0754*/ 	.word	0x00007b50
        /*0758*/ 	.word	0x00000000
        /*075c*/ 	.word	0x00000000
        /*0760*/ 	.short	0x010a
        /*0762*/ 	.byte	0xff
	.zero		1


	//   ....[103]....
        /*0764*/ 	.word	0x00007bb0
        /*0768*/ 	.word	0x00000000
        /*076c*/ 	.word	0x00000000
        /*0770*/ 	.short	0x010a
        /*0772*/ 	.byte	0xff
	.zero		1


	//   ....[104]....
        /*0774*/ 	.word	0x00007c10
        /*0778*/ 	.word	0x00000000
        /*077c*/ 	.word	0x00000000
        /*0780*/ 	.short	0x010a
        /*0782*/ 	.byte	0xff
	.zero		1


	//   ....[105]....
        /*0784*/ 	.word	0x00007c60
        /*0788*/ 	.word	0x00000002
        /*078c*/ 	.word	0x00000100
        /*0790*/ 	.short	0x010a
        /*0792*/ 	.byte	0xff
	.zero		1


	//   ....[106]....
        /*0794*/ 	.word	0x00007cc0
        /*0798*/ 	.word	0x00000002
        /*079c*/ 	.word	0x000000b0
        /*07a0*/ 	.short	0x010a
        /*07a2*/ 	.byte	0xff
	.zero		1


	//   ....[107]....
        /*07a4*/ 	.word	0x00007d10
        /*07a8*/ 	.word	0x00000002
        /*07ac*/ 	.word	0x000000a0
        /*07b0*/ 	.short	0x010a
        /*07b2*/ 	.byte	0xff
	.zero		1


	//   ....[108]....
        /*07b4*/ 	.word	0x00007d70
        /*07b8*/ 	.word	0x00000000
        /*07bc*/ 	.word	0x000000b0
        /*07c0*/ 	.short	0x010a
        /*07c2*/ 	.byte	0xff
	.zero		1


	//   ....[109]....
        /*07c4*/ 	.word	0x00007dc0
        /*07c8*/ 	.word	0x00000000
        /*07cc*/ 	.word	0x000000a0
        /*07d0*/ 	.short	0x010a
        /*07d2*/ 	.byte	0xff
	.zero		1


	//   ....[110]....
        /*07d4*/ 	.word	0x00007e20
        /*07d8*/ 	.word	0x00000002
        /*07dc*/ 	.word	0x000000e0
        /*07e0*/ 	.short	0x010a
        /*07e2*/ 	.byte	0xff
	.zero		1


	//   ....[111]....
        /*07e4*/ 	.word	0x00007e80
        /*07e8*/ 	.word	0x00000000
        /*07ec*/ 	.word	0x00000000
        /*07f0*/ 	.short	0x010a
        /*07f2*/ 	.byte	0xff
	.zero		1


	//   ....[112]....
        /*07f4*/ 	.word	0x00007ee0
        /*07f8*/ 	.word	0x00000000
        /*07fc*/ 	.word	0x00000000
        /*0800*/ 	.short	0x010a
        /*0802*/ 	.byte	0xff
	.zero		1


	//   ....[113]....
        /*0804*/ 	.word	0x00007f40
        /*0808*/ 	.word	0x00000000
        /*080c*/ 	.word	0x00000000
        /*0810*/ 	.short	0x010a
        /*0812*/ 	.byte	0xff
	.zero		1


	//   ....[114]....
        /*0814*/ 	.word	0x00007fa0
        /*0818*/ 	.word	0x00000000
        /*081c*/ 	.word	0x00000000
        /*0820*/ 	.short	0x010a
        /*0822*/ 	.byte	0xff
	.zero		1


	//   ....[115]....
        /*0824*/ 	.word	0x00008000
        /*0828*/ 	.word	0x00000000
        /*082c*/ 	.word	0x00000000
        /*0830*/ 	.short	0x010a
        /*0832*/ 	.byte	0xff
	.zero		1


	//   ....[116]....
        /*0834*/ 	.word	0x00008050
        /*0838*/ 	.word	0x0000000c
        /*083c*/ 	.word	0x000000a0
        /*0840*/ 	.short	0x010a
        /*0842*/ 	.byte	0xff
	.zero		1


	//   ....[117]....
        /*0844*/ 	.word	0x000080b0
        /*0848*/ 	.word	0x00000000
        /*084c*/ 	.word	0x00000098
        /*0850*/ 	.short	0x010a
        /*0852*/ 	.byte	0xff
	.zero		1


	//   ....[118]....
        /*0854*/ 	.word	0x00008110
        /*0858*/ 	.word	0x00000000
        /*085c*/ 	.word	0x00000078
        /*0860*/ 	.short	0x010a
        /*0862*/ 	.byte	0xff
	.zero		1


	//   ....[119]....
        /*0864*/ 	.word	0x00008170
        /*0868*/ 	.word	0x00000006
        /*086c*/ 	.word	0x00000078
        /*0870*/ 	.short	0x010a
        /*0872*/ 	.byte	0xff
	.zero		1


	//   ....[120]....
        /*0874*/ 	.word	0x000081d0
        /*0878*/ 	.word	0x00000000
        /*087c*/ 	.word	0x00000000
        /*0880*/ 	.short	0x010a
        /*0882*/ 	.byte	0xff
	.zero		1


	//   ....[121]....
        /*0884*/ 	.word	0x00008230
        /*0888*/ 	.word	0x00000000
        /*088c*/ 	.word	0x00000000
        /*0890*/ 	.short	0x010a
        /*0892*/ 	.byte	0xff
	.zero		1


	//   ....[122]....
        /*0894*/ 	.word	0x00008280
        /*0898*/ 	.word	0x00000000
        /*089c*/ 	.word	0x000000a0
        /*08a0*/ 	.short	0x010a
        /*08a2*/ 	.byte	0xff
	.zero		1


	//   ....[123]....
        /*08a4*/ 	.word	0x000082d0
        /*08a8*/ 	.word	0x00000002
        /*08ac*/ 	.word	0x00000060
        /*08b0*/ 	.short	0x010a
        /*08b2*/ 	.byte	0xff
	.zero		1


	//   ....[124]....
        /*08b4*/ 	.word	0x00008320
        /*08b8*/ 	.word	0x00000048
        /*08bc*/ 	.word	0x000000c0
        /*08c0*/ 	.short	0x010a
        /*08c2*/ 	.byte	0xff
	.zero		1


	//   ....[125]....
        /*08c4*/ 	.word	0x00008370
        /*08c8*/ 	.word	0x00000002
        /*08cc*/ 	.word	0x00000060
        /*08d0*/ 	.short	0x010a
        /*08d2*/ 	.byte	0xff
	.zero		1


	//----- nvinfo : EIATTR_NUM_MBARRIERS
	.align		4
.L_47:
        /*08d4*/ 	.byte	0x03, 0x38
        /*08d6*/ 	.short	0x0024


	//----- nvinfo : EIATTR_EXIT_INSTR_OFFSETS
	.align		4
        /*08d8*/ 	.byte	0x04, 0x1c
        /*08da*/ 	.short	(.L_49 - .L_48)


	//   ....[0]....
.L_48:
        /*08dc*/ 	.word	0x00002cb0


	//   ....[1]....
        /*08e0*/ 	.word	0x000031a0


	//   ....[2]....
        /*08e4*/ 	.word	0x00003200


	//   ....[3]....
        /*08e8*/ 	.word	0x00004330


	//   ....[4]....
        /*08ec*/ 	.word	0x00005300


	//   ....[5]....
        /*08f0*/ 	.word	0x00005340


	//   ....[6]....
        /*08f4*/ 	.word	0x000077f0


	//   ....[7]....
        /*08f8*/ 	.word	0x00007870


	//   ....[8]....
        /*08fc*/ 	.word	0x000078a0


	//   ....[9]....
        /*0900*/ 	.word	0x00007910


	//----- nvinfo : EIATTR_MAX_THREADS
	.align		4
.L_49:
        /*0904*/ 	.byte	0x04, 0x05
        /*0906*/ 	.short	(.L_51 - .L_50)
.L_50:
        /*0908*/ 	.word	0x00000100
        /*090c*/ 	.word	0x00000001
        /*0910*/ 	.word	0x00000001


	//----- nvinfo : EIATTR_CRS_STACK_SIZE
	.align		4
.L_51:
        /*0914*/ 	.byte	0x04, 0x1e
        /*0916*/ 	.short	(.L_53 - .L_52)
.L_52:
        /*0918*/ 	.word	0x00000000


	//----- nvinfo : EIATTR_CBANK_PARAM_SIZE
	.align		4
.L_53:
        /*091c*/ 	.byte	0x03, 0x19
        /*091e*/ 	.short	0x0800


	//----- nvinfo : EIATTR_PARAM_CBANK
	.align		4
        /*0920*/ 	.byte	0x04, 0x0a
        /*0922*/ 	.short	(.L_55 - .L_54)
	.align		4
.L_54:
        /*0924*/ 	.word	index@(.nv.constant0._ZN7cutlass13device_kernelINS_4gemm6kernel13GemmUniversalIN4cute5tupleIJiiiiEEENS1_10collective13CollectiveMmaINS1_35MainloopSm100TmaUmmaWarpSpecializedILi6ELi2ELi4ENS5_IJNS4_1CILi1EEENSA_ILi4EEESB_EEEEENS5_IJNSA_ILi64EEESF_SF_EEEfNS5_IJlSB_lEEEfSH_NS4_8TiledMMAINS4_8MMA_AtomIJNS4_17SM100_MMA_TF32_SSINS_10tfloat32_tESL_fLi64ELi64ELNS4_4UMMA5MajorE0ELSN_0ELNSM_7ScaleInE0ELSO_0EEEEEENS4_6LayoutINS5_IJSB_SB_SB_EEENS5_IJNSA_ILi0EEEST_ST_EEEEENS5_IJNS4_10UnderscoreESW_SW_EEEEENS4_23SM90_TMA_LOAD_MULTICASTENS4_14ComposedLayoutINS4_7SwizzleILi3ELi4ELi3EEENS4_18smem_ptr_flag_bitsILi32EEENSR_INS5_IJNSA_ILi8EEENSA_ILi32EEEEEENS5_IJS16_SB_EEEEEEEvNS4_8identityENS4_13SM90_TMA_LOADES1A_vS1B_EENS_8epilogue10collective18CollectiveEpilogueINS1E_23Sm100TmaWarpSpecializedILi3ELi2ELi16ELb1ELb0EEEJSG_NS5_IJNSR_ISF_SB_EENSR_IS16_SB_EEEEEfSH_fSH_NS1E_6fusion15FusionCallbacksIS1I_NS1M_17LinearCombinationIffffLNS_15FloatRoundStyleE2EEESG_S1L_JEEENS4_5SM1004TMEM4LOAD26SM100_TMEM_LOAD_16dp128b8xES1C_S1A_NS4_17SM75_U32x4_LDSM_NENS4_14SM90_TMA_STOREES1A_NS4_17SM90_U32x4_STSM_NENS4_39AutoVectorizingCopyWithAssumedAlignmentILi128EEEEEEvvEEEEvNT_6ParamsE)
        /*0928*/ 	.short	0x0380
        /*092a*/ 	.short	0x0800


	//----- nvinfo : EIATTR_SW_WAR
	.align		4
.L_55:
        /*092c*/ 	.byte	0x04, 0x36
        /*092e*/ 	.short	(.L_57 - .L_56)
.L_56:
        /*0930*/ 	.word	0x00000008
.L_57:


//--------------------- .nv.callgraph             --------------------------
	.section	.nv.callgraph,"",@"SHT_CUDA_CALLGRAPH"
	.align	4
	.sectionentsize	8
	.align		4
        /*0000*/ 	.word	0x00000000
	.align		4
        /*0004*/ 	.word	0xffffffff
	.align		4
        /*0008*/ 	.word	index@(_ZN7cutlass13device_kernelINS_4gemm6kernel13GemmUniversalIN4cute5tupleIJiiiiEEENS1_10collective13CollectiveMmaINS1_35MainloopSm100TmaUmmaWarpSpecializedILi6ELi2ELi4ENS5_IJNS4_1CILi1EEENSA_ILi4EEESB_EEEEENS5_IJNSA_ILi64EEESF_SF_EEEfNS5_IJlSB_lEEEfSH_NS4_8TiledMMAINS4_8MMA_AtomIJNS4_17SM100_MMA_TF32_SSINS_10tfloat32_tESL_fLi64ELi64ELNS4_4UMMA5MajorE0ELSN_0ELNSM_7ScaleInE0ELSO_0EEEEEENS4_6LayoutINS5_IJSB_SB_SB_EEENS5_IJNSA_ILi0EEEST_ST_EEEEENS5_IJNS4_10UnderscoreESW_SW_EEEEENS4_23SM90_TMA_LOAD_MULTICASTENS4_14ComposedLayoutINS4_7SwizzleILi3ELi4ELi3EEENS4_18smem_ptr_flag_bitsILi32EEENSR_INS5_IJNSA_ILi8EEENSA_ILi32EEEEEENS5_IJS16_SB_EEEEEEEvNS4_8identityENS4_13SM90_TMA_LOADES1A_vS1B_EENS_8epilogue10collective18CollectiveEpilogueINS1E_23Sm100TmaWarpSpecializedILi3ELi2ELi16ELb1ELb0EEEJSG_NS5_IJNSR_ISF_SB_EENSR_IS16_SB_EEEEEfSH_fSH_NS1E_6fusion15FusionCallbacksIS1I_NS1M_17LinearCombinationIffffLNS_15FloatRoundStyleE2EEESG_S1L_JEEENS4_5SM1004TMEM4LOAD26SM100_TMEM_LOAD_16dp128b8xES1C_S1A_NS4_17SM75_U32x4_LDSM_NENS4_14SM90_TMA_STOREES1A_NS4_17SM90_U32x4_STSM_NENS4_39AutoVectorizingCopyWithAssumedAlignmentILi128EEEEEEvvEEEEvNT_6ParamsE)
	.align		4
        /*000c*/ 	.word	index@(__assertfail)
	.align		4
        /*0010*/ 	.word	0x00000000
	.align		4
        /*0014*/ 	.word	0xfffffffe
	.align		4
        /*0018*/ 	.word	0x00000000
	.align		4
        /*001c*/ 	.word	0xfffffffd
	.align		4
        /*0020*/ 	.word	0x00000000
	.align		4
        /*0024*/ 	.word	0xfffffffc


//--------------------- .nv.constant4             --------------------------
	.section	.nv.constant4,"a",@progbits
	.align	8
	.align		8
.nv.constant4:
        /*0000*/ 	.dword	__assertfail
	.align		8
        /*0008*/ 	.dword	__unnamed_1
	.align		8
        /*0010*/ 	.dword	__unnamed_2
	.align		8
        /*0018*/ 	.dword	_ZN40_INTERNAL_76414491_4_k_cu_e7e5c905_252524cuda3std3__45__cpo5beginE
	.align		8
        /*0020*/ 	.dword	_ZN40_INTERNAL_76414491_4_k_cu_e7e5c905_252524cuda3std3__45__cpo3endE
	.align		8
        /*0028*/ 	.dword	_ZN40_INTERNAL_76414491_4_k_cu_e7e5c905_252524cuda3std3__45__cpo6cbeginE
	.align		8
        /*0030*/ 	.dword	_ZN40_INTERNAL_76414491_4_k_cu_e7e5c905_252524cuda3std3__45__cpo4cendE
	.align		8
        /*0038*/ 	.dword	_ZN40_INTERNAL_76414491_4_k_cu_e7e5c905_252524cuda3std3__442_GLOBAL__N__76414491_4_k_cu_e7e5c905_252526ignoreE
	.align		8
        /*0040*/ 	.dword	_ZN40_INTERNAL_76414491_4_k_cu_e7e5c905_252524cuda3std3__419piecewise_constructE
	.align		8
        /*0048*/ 	.dword	_ZN40_INTERNAL_76414491_4_k_cu_e7e5c905_252524cuda3std3__48in_placeE
	.align		8
        /*0050*/ 	.dword	_ZN40_INTERNAL_76414491_4_k_cu_e7e5c905_252524cuda3std6ranges3__45__cpo4swapE
	.align		8
        /*0058*/ 	.dword	_ZN40_INTERNAL_76414491_4_k_cu_e7e5c905_252524cuda3std6ranges3__45__cpo9iter_moveE
	.align		8
        /*0060*/ 	.dword	_ZN40_INTERNAL_76414491_4_k_cu_e7e5c905_252524cute7productE
	.align		8
        /*0068*/ 	.dword	_ZN40_INTERNAL_76414491_4_k_cu_e7e5c905_252524cute1_E
	.align		8
        /*0070*/ 	.dword	$str$25
	.align		8
        /*0078*/ 	.dword	$str$26
	.align		8
        /*0080*/ 	.dword	$str$27
	.align		8
        /*0088*/ 	.dword	$str$28


//--------------------- .text._ZN7cutlass13device_kernelINS_4gemm6kernel13GemmUniversalIN4cute5tupleIJiiiiEEENS1_10collective13CollectiveMmaINS1_35MainloopSm100TmaUmmaWarpSpecializedILi6ELi2ELi4ENS5_IJNS4_1CILi1EEENSA_ILi4EEESB_EEEEENS5_IJNSA_ILi64EEESF_SF_EEEfNS5_IJlSB_lEEEfSH_NS4_8TiledMMAINS4_8MMA_AtomIJNS4_17SM100_MMA_TF32_SSINS_10tfloat32_tESL_fLi64ELi64ELNS4_4UMMA5MajorE0ELSN_0ELNSM_7ScaleInE0ELSO_0EEEEEENS4_6LayoutINS5_IJSB_SB_SB_EEENS5_IJNSA_ILi0EEEST_ST_EEEEENS5_IJNS4_10UnderscoreESW_SW_EEEEENS4_23SM90_TMA_LOAD_MULTICASTENS4_14ComposedLayoutINS4_7SwizzleILi3ELi4ELi3EEENS4_18smem_ptr_flag_bitsILi32EEENSR_INS5_IJNSA_ILi8EEENSA_ILi32EEEEEENS5_IJS16_SB_EEEEEEEvNS4_8identityENS4_13SM90_TMA_LOADES1A_vS1B_EENS_8epilogue10collective18CollectiveEpilogueINS1E_23Sm100TmaWarpSpecializedILi3ELi2ELi16ELb1ELb0EEEJSG_NS5_IJNSR_ISF_SB_EENSR_IS16_SB_EEEEEfSH_fSH_NS1E_6fusion15FusionCallbacksIS1I_NS1M_17LinearCombinationIffffLNS_15FloatRoundStyleE2EEESG_S1L_JEEENS4_5SM1004TMEM4LOAD26SM100_TMEM_LOAD_16dp128b8xES1C_S1A_NS4_17SM75_U32x4_LDSM_NENS4_14SM90_TMA_STOREES1A_NS4_17SM90_U32x4_STSM_NENS4_39AutoVectorizingCopyWithAssumedAlignmentILi128EEEEEEvvEEEEvNT_6ParamsE --------------------------
	.section	.text._ZN7cutlass13device_kernelINS_4gemm6kernel13GemmUniversalIN4cute5tupleIJiiiiEEENS1_10collective13CollectiveMmaINS1_35MainloopSm100TmaUmmaWarpSpecializedILi6ELi2ELi4ENS5_IJNS4_1CILi1EEENSA_ILi4EEESB_EEEEENS5_IJNSA_ILi64EEESF_SF_EEEfNS5_IJlSB_lEEEfSH_NS4_8TiledMMAINS4_8MMA_AtomIJNS4_17SM100_MMA_TF32_SSINS_10tfloat32_tESL_fLi64ELi64ELNS4_4UMMA5MajorE0ELSN_0ELNSM_7ScaleInE0ELSO_0EEEEEENS4_6LayoutINS5_IJSB_SB_SB_EEENS5_IJNSA_ILi0EEEST_ST_EEEEENS5_IJNS4_10UnderscoreESW_SW_EEEEENS4_23SM90_TMA_LOAD_MULTICASTENS4_14ComposedLayoutINS4_7SwizzleILi3ELi4ELi3EEENS4_18smem_ptr_flag_bitsILi32EEENSR_INS5_IJNSA_ILi8EEENSA_ILi32EEEEEENS5_IJS16_SB_EEEEEEEvNS4_8identityENS4_13SM90_TMA_LOADES1A_vS1B_EENS_8epilogue10collective18CollectiveEpilogueINS1E_23Sm100TmaWarpSpecializedILi3ELi2ELi16ELb1ELb0EEEJSG_NS5_IJNSR_ISF_SB_EENSR_IS16_SB_EEEEEfSH_fSH_NS1E_6fusion15FusionCallbacksIS1I_NS1M_17LinearCombinationIffffLNS_15FloatRoundStyleE2EEESG_S1L_JEEENS4_5SM1004TMEM4LOAD26SM100_TMEM_LOAD_16dp128b8xES1C_S1A_NS4_17SM75_U32x4_LDSM_NENS4_14SM90_TMA_STOREES1A_NS4_17SM90_U32x4_STSM_NENS4_39AutoVectorizingCopyWithAssumedAlignmentILi128EEEEEEvvEEEEvNT_6ParamsE,"ax",@progbits
	.align	128
.text._ZN7cutlass13device_kernelINS_4gemm6kernel13GemmUniversalIN4cute5tupleIJiiiiEEENS1_10collective13CollectiveMmaINS1_35MainloopSm100TmaUmmaWarpSpecializedILi6ELi2ELi4ENS5_IJNS4_1CILi1EEENSA_ILi4EEESB_EEEEENS5_IJNSA_ILi64EEESF_SF_EEEfNS5_IJlSB_lEEEfSH_NS4_8TiledMMAINS4_8MMA_AtomIJNS4_17SM100_MMA_TF32_SSINS_10tfloat32_tESL_fLi64ELi64ELNS4_4UMMA5MajorE0ELSN_0ELNSM_7ScaleInE0ELSO_0EEEEEENS4_6LayoutINS5_IJSB_SB_SB_EEENS5_IJNSA_ILi0EEEST_ST_EEEEENS5_IJNS4_10UnderscoreESW_SW_EEEEENS4_23SM90_TMA_LOAD_MULTICASTENS4_14ComposedLayoutINS4_7SwizzleILi3ELi4ELi3EEENS4_18smem_ptr_flag_bitsILi32EEENSR_INS5_IJNSA_ILi8EEENSA_ILi32EEEEEENS5_IJS16_SB_EEEEEEEvNS4_8identityENS4_13SM90_TMA_LOADES1A_vS1B_EENS_8epilogue10collective18CollectiveEpilogueINS1E_23Sm100TmaWarpSpecializedILi3ELi2ELi16ELb1ELb0EEEJSG_NS5_IJNSR_ISF_SB_EENSR_IS16_SB_EEEEEfSH_fSH_NS1E_6fusion15FusionCallbacksIS1I_NS1M_17LinearCombinationIffffLNS_15FloatRoundStyleE2EEESG_S1L_JEEENS4_5SM1004TMEM4LOAD26SM100_TMEM_LOAD_16dp128b8xES1C_S1A_NS4_17SM75_U32x4_LDSM_NENS4_14SM90_TMA_STOREES1A_NS4_17SM90_U32x4_STSM_NENS4_39AutoVectorizingCopyWithAssumedAlignmentILi128EEEEEEvvEEEEvNT_6ParamsE:
        .type           _ZN7cutlass13device_kernelINS_4gemm6kernel13GemmUniversalIN4cute5tupleIJiiiiEEENS1_10collective13CollectiveMmaINS1_35MainloopSm100TmaUmmaWarpSpecializedILi6ELi2ELi4ENS5_IJNS4_1CILi1EEENSA_ILi4EEESB_EEEEENS5_IJNSA_ILi64EEESF_SF_EEEfNS5_IJlSB_lEEEfSH_NS4_8TiledMMAINS4_8MMA_AtomIJNS4_17SM100_MMA_TF32_SSINS_10tfloat32_tESL_fLi64ELi64ELNS4_4UMMA5MajorE0ELSN_0ELNSM_7ScaleInE0ELSO_0EEEEEENS4_6LayoutINS5_IJSB_SB_SB_EEENS5_IJNSA_ILi0EEEST_ST_EEEEENS5_IJNS4_10UnderscoreESW_SW_EEEEENS4_23SM90_TMA_LOAD_MULTICASTENS4_14ComposedLayoutINS4_7SwizzleILi3ELi4ELi3EEENS4_18smem_ptr_flag_bitsILi32EEENSR_INS5_IJNSA_ILi8EEENSA_ILi32EEEEEENS5_IJS16_SB_EEEEEEEvNS4_8identityENS4_13SM90_TMA_LOADES1A_vS1B_EENS_8epilogue10collective18CollectiveEpilogueINS1E_23Sm100TmaWarpSpecializedILi3ELi2ELi16ELb1ELb0EEEJSG_NS5_IJNSR_ISF_SB_EENSR_IS16_SB_EEEEEfSH_fSH_NS1E_6fusion15FusionCallbacksIS1I_NS1M_17LinearCombinationIffffLNS_15FloatRoundStyleE2EEESG_S1L_JEEENS4_5SM1004TMEM4LOAD26SM100_TMEM_LOAD_16dp128b8xES1C_S1A_NS4_17SM75_U32x4_LDSM_NENS4_14SM90_TMA_STOREES1A_NS4_17SM90_U32x4_STSM_NENS4_39AutoVectorizingCopyWithAssumedAlignmentILi128EEEEEEvvEEEEvNT_6ParamsE,@function
        .size           _ZN7cutlass13device_kernelINS_4gemm6kernel13GemmUniversalIN4cute5tupleIJiiiiEEENS1_10collective13CollectiveMmaINS1_35MainloopSm100TmaUmmaWarpSpecializedILi6ELi2ELi4ENS5_IJNS4_1CILi1EEENSA_ILi4EEESB_EEEEENS5_IJNSA_ILi64EEESF_SF_EEEfNS5_IJlSB_lEEEfSH_NS4_8TiledMMAINS4_8MMA_AtomIJNS4_17SM100_MMA_TF32_SSINS_10tfloat32_tESL_fLi64ELi64ELNS4_4UMMA5MajorE0ELSN_0ELNSM_7ScaleInE0ELSO_0EEEEEENS4_6LayoutINS5_IJSB_SB_SB_EEENS5_IJNSA_ILi0EEEST_ST_EEEEENS5_IJNS4_10UnderscoreESW_SW_EEEEENS4_23SM90_TMA_LOAD_MULTICASTENS4_14ComposedLayoutINS4_7SwizzleILi3ELi4ELi3EEENS4_18smem_ptr_flag_bitsILi32EEENSR_INS5_IJNSA_ILi8EEENSA_ILi32EEEEEENS5_IJS16_SB_EEEEEEEvNS4_8identityENS4_13SM90_TMA_LOADES1A_vS1B_EENS_8epilogue10collective18CollectiveEpilogueINS1E_23Sm100TmaWarpSpecializedILi3ELi2ELi16ELb1ELb0EEEJSG_NS5_IJNSR_ISF_SB_EENSR_IS16_SB_EEEEEfSH_fSH_NS1E_6fusion15FusionCallbacksIS1I_NS1M_17LinearCombinationIffffLNS_15FloatRoundStyleE2EEESG_S1L_JEEENS4_5SM1004TMEM4LOAD26SM100_TMEM_LOAD_16dp128b8xES1C_S1A_NS4_17SM75_U32x4_LDSM_NENS4_14SM90_TMA_STOREES1A_NS4_17SM90_U32x4_STSM_NENS4_39AutoVectorizingCopyWithAssumedAlignmentILi128EEEEEEvvEEEEvNT_6ParamsE,(.L_x_167 - _ZN7cutlass13device_kernelINS_4gemm6kernel13GemmUniversalIN4cute5tupleIJiiiiEEENS1_10collective13CollectiveMmaINS1_35MainloopSm100TmaUmmaWarpSpecializedILi6ELi2ELi4ENS5_IJNS4_1CILi1EEENSA_ILi4EEESB_EEEEENS5_IJNSA_ILi64EEESF_SF_EEEfNS5_IJlSB_lEEEfSH_NS4_8TiledMMAINS4_8MMA_AtomIJNS4_17SM100_MMA_TF32_SSINS_10tfloat32_tESL_fLi64ELi64ELNS4_4UMMA5MajorE0ELSN_0ELNSM_7ScaleInE0ELSO_0EEEEEENS4_6LayoutINS5_IJSB_SB_SB_EEENS5_IJNSA_ILi0EEEST_ST_EEEEENS5_IJNS4_10UnderscoreESW_SW_EEEEENS4_23SM90_TMA_LOAD_MULTICASTENS4_14ComposedLayoutINS4_7SwizzleILi3ELi4ELi3EEENS4_18smem_ptr_flag_bitsILi32EEENSR_INS5_IJNSA_ILi8EEENSA_ILi32EEEEEENS5_IJS16_SB_EEEEEEEvNS4_8identityENS4_13SM90_TMA_LOADES1A_vS1B_EENS_8epilogue10collective18CollectiveEpilogueINS1E_23Sm100TmaWarpSpecializedILi3ELi2ELi16ELb1ELb0EEEJSG_NS5_IJNSR_ISF_SB_EENSR_IS16_SB_EEEEEfSH_fSH_NS1E_6fusion15FusionCallbacksIS1I_NS1M_17LinearCombinationIffffLNS_15FloatRoundStyleE2EEESG_S1L_JEEENS4_5SM1004TMEM4LOAD26SM100_TMEM_LOAD_16dp128b8xES1C_S1A_NS4_17SM75_U32x4_LDSM_NENS4_14SM90_TMA_STOREES1A_NS4_17SM90_U32x4_STSM_NENS4_39AutoVectorizingCopyWithAssumedAlignmentILi128EEEEEEvvEEEEvNT_6ParamsE)
        .other          _ZN7cutlass13device_kernelINS_4gemm6kernel13GemmUniversalIN4cute5tupleIJiiiiEEENS1_10collective13CollectiveMmaINS1_35MainloopSm100TmaUmmaWarpSpecializedILi6ELi2ELi4ENS5_IJNS4_1CILi1EEENSA_ILi4EEESB_EEEEENS5_IJNSA_ILi64EEESF_SF_EEEfNS5_IJlSB_lEEEfSH_NS4_8TiledMMAINS4_8MMA_AtomIJNS4_17SM100_MMA_TF32_SSINS_10tfloat32_tESL_fLi64ELi64ELNS4_4UMMA5MajorE0ELSN_0ELNSM_7ScaleInE0ELSO_0EEEEEENS4_6LayoutINS5_IJSB_SB_SB_EEENS5_IJNSA_ILi0EEEST_ST_EEEEENS5_IJNS4_10UnderscoreESW_SW_EEEEENS4_23SM90_TMA_LOAD_MULTICASTENS4_14ComposedLayoutINS4_7SwizzleILi3ELi4ELi3EEENS4_18smem_ptr_flag_bitsILi32EEENSR_INS5_IJNSA_ILi8EEENSA_ILi32EEEEEENS5_IJS16_SB_EEEEEEEvNS4_8identityENS4_13SM90_TMA_LOADES1A_vS1B_EENS_8epilogue10collective18CollectiveEpilogueINS1E_23Sm100TmaWarpSpecializedILi3ELi2ELi16ELb1ELb0EEEJSG_NS5_IJNSR_ISF_SB_EENSR_IS16_SB_EEEEEfSH_fSH_NS1E_6fusion15FusionCallbacksIS1I_NS1M_17LinearCombinationIffffLNS_15FloatRoundStyleE2EEESG_S1L_JEEENS4_5SM1004TMEM4LOAD26SM100_TMEM_LOAD_16dp128b8xES1C_S1A_NS4_17SM75_U32x4_LDSM_NENS4_14SM90_TMA_STOREES1A_NS4_17SM90_U32x4_STSM_NENS4_39AutoVectorizingCopyWithAssumedAlignmentILi128EEEEEEvvEEEEvNT_6ParamsE,@"STO_CUDA_ENTRY STV_DEFAULT"
_ZN7cutlass13device_kernelINS_4gemm6kernel13GemmUniversalIN4cute5tupleIJiiiiEEENS1_10collective13CollectiveMmaINS1_35MainloopSm100TmaUmmaWarpSpecializedILi6ELi2ELi4ENS5_IJNS4_1CILi1EEENSA_ILi4EEESB_EEEEENS5_IJNSA_ILi64EEESF_SF_EEEfNS5_IJlSB_lEEEfSH_NS4_8TiledMMAINS4_8MMA_AtomIJNS4_17SM100_MMA_TF32_SSINS_10tfloat32_tESL_fLi64ELi64ELNS4_4UMMA5MajorE0ELSN_0ELNSM_7ScaleInE0ELSO_0EEEEEENS4_6LayoutINS5_IJSB_SB_SB_EEENS5_IJNSA_ILi0EEEST_ST_EEEEENS5_IJNS4_10UnderscoreESW_SW_EEEEENS4_23SM90_TMA_LOAD_MULTICASTENS4_14ComposedLayoutINS4_7SwizzleILi3ELi4ELi3EEENS4_18smem_ptr_flag_bitsILi32EEENSR_INS5_IJNSA_ILi8EEENSA_ILi32EEEEEENS5_IJS16_SB_EEEEEEEvNS4_8identityENS4_13SM90_TMA_LOADES1A_vS1B_EENS_8epilogue10collective18CollectiveEpilogueINS1E_23Sm100TmaWarpSpecializedILi3ELi2ELi16ELb1ELb0EEEJSG_NS5_IJNSR_ISF_SB_EENSR_IS16_SB_EEEEEfSH_fSH_NS1E_6fusion15FusionCallbacksIS1I_NS1M_17LinearCombinationIffffLNS_15FloatRoundStyleE2EEESG_S1L_JEEENS4_5SM1004TMEM4LOAD26SM100_TMEM_LOAD_16dp128b8xES1C_S1A_NS4_17SM75_U32x4_LDSM_NENS4_14SM90_TMA_STOREES1A_NS4_17SM90_U32x4_STSM_NENS4_39AutoVectorizingCopyWithAssumedAlignmentILi128EEEEEEvvEEEEvNT_6ParamsE:
[----:B------:R-:W1:Y:S01]  /*0000*/  LDC R1, c[0x0][0x37c] ;  /* 0x0000df00ff017b82 */ /* 0x000e620000000800 */
[----:B------:R-:W2:Y:S01]  /*0010*/  S2R R63, SR_TID.X ;  /* 0x00000000003f7919 */ /* 0x000ea20000002100 */
[----:B------:R-:W3:Y:S01]  /*0020*/  LDCU.64 UR8, c[0x0][0x890] ;  /* 0x00011200ff0877ac */ /* 0x000ee20008000a00 */
[----:B------:R-:W-:Y:S02]  /*0030*/  PRMT R52, RZ, 0x7610, R52 ;  /* 0x00007610ff347816 */ /* 0x000fe40000000034 */
[----:B------:R-:W-:Y:S01]  /*0040*/  ELECT P3, URZ, PT ;  /* 0x0000000000ff782f */ /* 0x000fe20003860000 */
[----:B---3--:R-:W-:-:S04]  /*0050*/  UISETP.NE.U32.AND UP0, UPT, UR8, URZ, UPT ;  /* 0x000000ff0800728c */ /* 0x008fc8000bf05070 */
[----:B------:R-:W-:Y:S01]  /*0060*/  UISETP.NE.AND.EX UP0, UPT, UR9, URZ, UPT, UP0 ;  /* 0x000000ff0900728c */ /* 0x000fe2000bf05300 */
[----:B--2---:R-:W-:-:S05]  /*0070*/  SHF.R.U32.HI R53, RZ, 0x5, R63 ;  /* 0x00000005ff357819 */ /* 0x004fca000001163f */
[----:B------:R-:W2:Y:S02]  /*0080*/  SHFL.IDX PT, R0, R53, RZ, 0x1f ;  /* 0x00001fff35007589 */ /* 0x000ea400000e0000 */
[----:B--2---:R-:W-:Y:S01]  /*0090*/  R2UR UR22, R0 ;  /* 0x00000000001672ca */ /* 0x004fe200000e0000 */
[----:B-1----:R-:W-:-:S14]  /*00a0*/  BRA.U UP0, `(.L_x_0) ;  /* 0x0000000100307547 */ /* 0x002fdc000b800000 */
[----:B------:R-:W1:Y:S02]  /*00b0*/  LDCU.64 UR4, c[0x0][0x888] ;  /* 0x00011100ff0477ac */ /* 0x000e640008000a00 */
[----:B-1----:R-:W-:-:S04]  /*00c0*/  UISETP.NE.U32.AND UP0, UPT, UR4, URZ, UPT ;  /* 0x000000ff0400728c */ /* 0x002fc8000bf05070 */
[----:B------:R-:W-:-:S09]  /*00d0*/  UISETP.NE.AND.EX UP0, UPT, UR5, URZ, UPT, UP0 ;  /* 0x000000ff0500728c */ /* 0x000fd2000bf05300 */
[----:B------:R-:W-:Y:S05]  /*00e0*/  BRA.U !UP0, `(.L_x_1) ;  /* 0x0000000108147547 */ /* 0x000fea000b800000 */
[----:B------:R-:W1:Y:S01]  /*00f0*/  LDC.64 R26, c[0x0][0x888] ;  /* 0x00022200ff1a7b82 */ /* 0x000e620000000a00 */
[----:B------:R-:W1:Y:S02]  /*0100*/  LDCU.64 UR4, c[0x0][0x358] ;  /* 0x00006b00ff0477ac */ /* 0x000e640008000a00 */
[----:B-1----:R1:W5:Y:S01]  /*0110*/  LDG.E R26, desc[UR4][R26.64] ;  /* 0x000000041a1a7981 */ /* 0x002362000c1e1900 */
[----:B------:R-:W-:Y:S01]  /*0120*/  HFMA2 R52, -RZ, RZ, 0, 5.9604644775390625e-08 ;  /* 0x00000001ff347431 */ /* 0x000fe200000001ff */
[----:B------:R-:W-:Y:S05]  /*0130*/  BRA `(.L_x_0) ;  /* 0x00000000000c7947 */ /* 0x000fea0003800000 */
.L_x_1:
[----:B------:R-:W1:Y:S01]  /*0140*/  LDCU UR4, c[0x0][0x880] ;  /* 0x00011000ff0477ac */ /* 0x000e620008000800 */
[----:B------:R-:W-:Y:S01]  /*0150*/  HFMA2 R52, -RZ, RZ, 0, 5.9604644775390625e-08 ;  /* 0x00000001ff347431 */ /* 0x000fe200000001ff */
[----:B-1----:R-:W-:-:S07]  /*0160*/  MOV R26, UR4 ;  /* 0x00000004001a7c02 */ /* 0x002fce0008000f00 */
.L_x_0:
[----:B------:R-:W2:Y:S02]  /*0170*/  LDCU.64 UR4, c[0x0][0x8b0] ;  /* 0x00011600ff0477ac */ /* 0x000ea40008000a00 */
[----:B--2---:R-:W-:-:S04]  /*0180*/  UISETP.NE.U32.AND UP0, UPT, UR4, URZ, UPT ;  /* 0x000000ff0400728c */ /* 0x004fc8000bf05070 */
[----:B------:R-:W-:-:S09]  /*0190*/  UISETP.NE.AND.EX UP0, UPT, UR5, URZ, UPT, UP0 ;  /* 0x000000ff0500728c */ /* 0x000fd2000bf05300 */
[----:B------:R-:W-:Y:S05]  /*01a0*/  BRA.U UP0, `(.L_x_2) ;  /* 0x0000000100287547 */ /* 0x000fea000b800000 */
[----:B------:R-:W2:Y:S02]  /*01b0*/  LDCU.64 UR4, c[0x0][0x8a8] ;  /* 0x00011500ff0477ac */ /* 0x000ea40008000a00 */
[----:B--2---:R-:W-:-:S04]  /*01c0*/  UISETP.NE.U32.AND UP0, UPT, UR4, URZ, UPT ;  /* 0x000000ff0400728c */ /* 0x004fc8000bf05070 */
[----:B------:R-:W-:-:S09]  /*01d0*/  UISETP.NE.AND.EX UP0, UPT, UR5, URZ, UPT, UP0 ;  /* 0x000000ff0500728c */ /* 0x000fd2000bf05300 */
[----:B------:R-:W-:Y:S05]  /*01e0*/  BRA.U !UP0, `(.L_x_3) ;  /* 0x0000000108107547 */ /* 0x000fea000b800000 */
[----:B------:R-:W2:Y:S01]  /*01f0*/  LDC.64 R24, c[0x0][0x8a8] ;  /* 0x00022a00ff187b82 */ /* 0x000ea20000000a00 */
[----:B------:R-:W2:Y:S02]  /*0200*/  LDCU.64 UR4, c[0x0][0x358] ;  /* 0x00006b00ff0477ac */ /* 0x000ea40008000a00 */
[----:B--2---:R2:W5:Y:S01]  /*0210*/  LDG.E R24, desc[UR4][R24.64] ;  /* 0x0000000418187981 */ /* 0x004562000c1e1900 */
[----:B------:R-:W-:Y:S05]  /*0220*/  BRA `(.L_x_2) ;  /* 0x0000000000087947 */ /* 0x000fea0003800000 */
.L_x_3:
[----:B------:R-:W2:Y:S02]  /*0230*/  LDCU UR4, c[0x0][0x8a0] ;  /* 0x00011400ff0477ac */ /* 0x000ea40008000800 */
[----:B--2---:R-:W-:Y:S02]  /*0240*/  MOV R24, UR4 ;  /* 0x0000000400187c02 */ /* 0x004fe40008000f00 */
.L_x_2:
[----:B------:R-:W-:Y:S01]  /*0250*/  IMAD.U32 R0, RZ, RZ, UR22 ;  /* 0x00000016ff007e24 */ /* 0x000fe2000f8e00ff */
[----:B------:R-:W-:Y:S04]  /*0260*/  BSSY.RECONVERGENT B0, `(.L_x_4) ;  /* 0x000000c000007945 */ /* 0x000fe80003800200 */
[C---:B------:R-:W-:Y:S02]  /*0270*/  ISETP.NE.OR P1, PT, R0.reuse, 0x1, !P3 ;  /* 0x000000010000780c */ /* 0x040fe40005f25670 */
[----:B------:R-:W-:-:S11]  /*0280*/  ISETP.NE.OR P0, PT, R0, 0x3, !P3 ;  /* 0x000000030000780c */ /* 0x000fd60005f05670 */
[----:B------:R-:W-:Y:S05]  /*0290*/  @P1 BRA `(.L_x_5) ;  /* 0x0000000000201947 */ /* 0x000fea0003800000 */
[----:B------:R-:W3:Y:S02]  /*02a0*/  LDCU.64 UR4, c[0x0][0x348] ;  /* 0x00006900ff0477ac */ /* 0x000ee40008000a00 */
[----:B---3--:R-:W-:Y:S02]  /*02b0*/  UIADD3 UR6, UP1, UPT, UR4, 0x80, URZ ;  /* 0x0000008004067890 */ /* 0x008fe4000ff3e0ff */
[----:B------:R-:W-:Y:S02]  /*02c0*/  UIADD3 UR4, UP0, UPT, UR4, 0x180, URZ ;  /* 0x0000018004047890 */ /* 0x000fe4000ff1e0ff */
[----:B------:R-:W-:Y:S02]  /*02d0*/  UIADD3.X UR7, UPT, UPT, URZ, UR5, URZ, UP1, !UPT ;  /* 0x00000005ff077290 */ /* 0x000fe40008ffe4ff */
[----:B------:R-:W-:-:S07]  /*02e0*/  UIADD3.X UR5, UPT, UPT, URZ, UR5, URZ, UP0, !UPT ;  /* 0x00000005ff057290 */ /* 0x000fce00087fe4ff */
[----:B------:R3:W-:Y:S02]  /*02f0*/  UTMACCTL.PF [UR6] ;  /* 0x00000000060079b9 */ /* 0x0007e40008040000 */
[----:B------:R3:W-:Y:S02]  /*0300*/  UTMACCTL.PF [UR4] ;  /* 0x00000000040079b9 */ /* 0x0007e40008040000 */
[----:B---3--:R-:W-:Y:S01]  /*0310*/  NOP ;  /* 0x0000000000007918 */ /* 0x008fe20000000000 */
.L_x_5:
[----:B------:R-:W-:Y:S05]  /*0320*/  BSYNC.RECONVERGENT B0 ;  /* 0x0000000000007941 */ /* 0x000fea0003800200 */
.L_x_4:
[----:B------:R-:W-:Y:S04]  /*0330*/  BSSY.RECONVERGENT B0, `(.L_x_6) ;  /* 0x000000a000007945 */ /* 0x000fe80003800200 */
        /* <DEDUP_REMOVED lines=9> */
.L_x_7:
[----:B------:R-:W-:Y:S05]  /*03d0*/  BSYNC.RECONVERGENT B0 ;  /* 0x0000000000007941 */ /* 0x000fea0003800200 */
.L_x_6:
[----:B------:R-:W3:Y:S01]  /*03e0*/  LDCU.64 UR4, c[0x0][0x888] ;  /* 0x00011100ff0477ac */ /* 0x000ee20008000a00 */
[----:B------:R-:W-:Y:S02]  /*03f0*/  UISETP.EQ.U32.AND UP1, UPT, UR8, URZ, UPT ;  /* 0x000000ff0800728c */ /* 0x000fe4000bf22070 */
[----:B------:R-:W-:Y:S02]  /*0400*/  UPLOP3.LUT UP3, UPT, UPT, UPT, UPT, 0x80, 0x8 ;  /* 0x000000000008789c */ /* 0x000fe40003f6f070 */
[----:B---3--:R-:W-:-:S04]  /*0410*/  UISETP.NE.U32.AND UP0, UPT, UR4, URZ, UPT ;  /* 0x000000ff0400728c */ /* 0x008fc8000bf05070 */
[----:B------:R-:W-:-:S04]  /*0420*/  UISETP.NE.AND.EX UP0, UPT, UR5, URZ, UPT, UP0 ;  /* 0x000000ff0500728c */ /* 0x000fc8000bf05300 */
[----:B------:R-:W-:-:S04]  /*0430*/  UISETP.EQ.OR.EX UP2, UPT, UR9, URZ, !UP0, UP1 ;  /* 0x000000ff0900728c */ /* 0x000fc8000c742710 */
[----:B------:R-:W-:-:S06]  /*0440*/  UP2UR UR4, UPR, URZ, 0x4 ;  /* 0x00000004ff047883 */ /* 0x000fcc0008000000 */
[----:B------:R-:W-:Y:S01]  /*0450*/  MOV R56, UR4 ;  /* 0x0000000400387c02 */ /* 0x000fe20008000f00 */
[----:B------:R-:W-:Y:S06]  /*0460*/  BRA.U !UP2, `(.L_x_8) ;  /* 0x000000010a207547 */ /* 0x000fec000b800000 */
[----:B------:R-:W-:Y:S01]  /*0470*/  UISETP.NE.U32.AND UP1, UPT, UR8, URZ, UPT ;  /* 0x000000ff0800728c */ /* 0x000fe2000bf25070 */
[----:B-----5:R-:W-:Y:S01]  /*0480*/  FSETP.NEU.AND P0, PT, R26, RZ, PT ;  /* 0x000000ff1a00720b */ /* 0x020fe20003f0d000 */
[----:B------:R-:W-:Y:S02]  /*0490*/  USEL UR4, URZ, 0xffffffff, UP0 ;  /* 0xffffffffff047887 */ /* 0x000fe40008000000 */
[----:B------:R-:W-:-:S10]  /*04a0*/  UISETP.NE.AND.EX UP1, UPT, UR9, URZ, UPT, UP1 ;  /* 0x000000ff0900728c */ /* 0x000fd4000bf25310 */
[----:B------:R-:W-:Y:S01]  /*04b0*/  VOTEU.ANY UP0, P0 ;  /* 0x0000000000ff7886 */ /* 0x000fe20000000100 */
[----:B------:R-:W-:-:S04]  /*04c0*/  @!UP1 USEL UR4, URZ, 0xffffffff, UP0 ;  /* 0xffffffffff049887 */ /* 0x000fc80008000000 */
[----:B------:R-:W-:-:S04]  /*04d0*/  ULOP3.LUT UR4, UR4, 0x1, URZ, 0xc0, !UPT ;  /* 0x0000000104047892 */ /* 0x000fc8000f8ec0ff */
[----:B------:R-:W-:-:S11]  /*04e0*/  UISETP.NE.U32.AND UP3, UPT, UR4, 0x1, UPT ;  /* 0x000000010400788c */ /* 0x000fd6000bf65070 */
.L_x_8:
[----:B------:R-:W3:Y:S01]  /*04f0*/  SHFL.IDX PT, R2, R53, RZ, 0x1f ;  /* 0x00001fff35027589 */ /* 0x000ee200000e0000 */
[----:B------:R-:W-:-:S04]  /*0500*/  UISETP.NE.AND UP0, UPT, UR22, 0x2, UPT ;  /* 0x000000021600788c */ /* 0x000fc8000bf05270 */
[----:B------:R-:W-:Y:S01]  /*0510*/  USEL UR37, URZ, 0x1, UP0 ;  /* 0x00000001ff257887 */ /* 0x000fe20008000000 */
[----:B---3--:R-:W-:-:S13]  /*0520*/  ISETP.NE.AND P0, PT, R2, RZ, PT ;  /* 0x000000ff0200720c */ /* 0x008fda0003f05270 */
[----:B------:R-:W-:Y:S05]  /*0530*/  @P0 BRA `(.L_x_9) ;  /* 0x0000000000680947 */ /* 0x000fea0003800000 */
[----:B------:R-:W3:Y:S01]  /*0540*/  S2UR UR4, SR_CgaCtaId ;  /* 0x00000000000479c3 */ /* 0x000ee20000008800 */
[----:B------:R-:W-:Y:S01]  /*0550*/  UMOV UR5, 0x400 ;  /* 0x0000040000057882 */ /* 0x000fe20000000000 */
[----:B------:R-:W-:Y:S01]  /*0560*/  UMOV UR8, 0x1 ;  /* 0x0000000100087882 */ /* 0x000fe20000000000 */
[----:B------:R-:W-:Y:S01]  /*0570*/  UMOV UR6, 0x4 ;  /* 0x0000000400067882 */ /* 0x000fe20000000000 */
[----:B------:R-:W-:-:S04]  /*0580*/  UIADD3 UR8, UPT, UPT, -UR8, 0x100000, URZ ;  /* 0x0010000008087890 */ /* 0x000fc8000fffe1ff */
[----:B------:R-:W-:Y:S02]  /*0590*/  USHF.L.U32 UR9, UR8, 0xb, URZ ;  /* 0x0000000b08097899 */ /* 0x000fe400080006ff */
[----:B------:R-:W-:Y:S02]  /*05a0*/  USHF.L.U32 UR8, UR8, 0x1, URZ ;  /* 0x0000000108087899 */ /* 0x000fe400080006ff */
[----:B------:R-:W-:-:S04]  /*05b0*/  UIADD3 UR6, UPT, UPT, -UR6, 0x100000, URZ ;  /* 0x0010000006067890 */ /* 0x000fc8000fffe1ff */
[----:B------:R-:W-:Y:S02]  /*05c0*/  USHF.L.U32 UR7, UR6, 0xb, URZ ;  /* 0x0000000b06077899 */ /* 0x000fe400080006ff */
[----:B------:R-:W-:Y:S01]  /*05d0*/  USHF.L.U32 UR6, UR6, 0x1, URZ ;  /* 0x0000000106067899 */ /* 0x000fe200080006ff */
[----:B------:R-:W-:Y:S01]  /*05e0*/  ELECT P0, URZ, PT ;  /* 0x0000000000ff782f */ /* 0x000fe20003800000 */
[----:B---3--:R-:W-:Y:S01]  /*05f0*/  ULEA UR4, UR4, UR5, 0x18 ;  /* 0x0000000504047291 */ /* 0x008fe2000f8ec0ff */
[----:B------:R-:W3:Y:S11]  /*0600*/  FENCE.VIEW.ASYNC.S ;  /* 0x00000000000073c6 */ /* 0x000ef60000000000 */
[----:B---3--:R3:W4:Y:S01]  /*0610*/  SYNCS.EXCH.64 URZ, [UR4], UR8 ;  /* 0x0000000804ff75b2 */ /* 0x0087220008000100 */
[----:B------:R3:W1:Y:S01]  /*0620*/  SYNCS.EXCH.64 URZ, [UR4+0x30], UR6 ;  /* 0x0000300604ff75b2 */ /* 0x0006620008000100 */
        /* <DEDUP_REMOVED lines=10> */
[----:B------:R-:W-:Y:S01]  /*06d0*/  NOP ;  /* 0x0000000000007918 */ /* 0x000fe20000000000 */
.L_x_9:
[----:B------:R-:W2:Y:S01]  /*06e0*/  SHFL.IDX PT, R2, R53, RZ, 0x1f ;  /* 0x00001fff35027589 */ /* 0x000ea200000e0000 */
[----:B------:R-:W-:Y:S01]  /*06f0*/  NOP ;  /* 0x0000000000007918 */ /* 0x000fe20000000000 */
[----:B--2---:R-:W-:-:S13]  /*0700*/  ISETP.NE.AND P0, PT, R2, 0x1, PT ;  /* 0x000000010200780c */ /* 0x004fda0003f05270 */
[----:B------:R-:W-:Y:S05]  /*0710*/  @P0 BRA `(.L_x_10) ;  /* 0x0000000000500947 */ /* 0x000fea0003800000 */
[----:B---3--:R-:W2:Y:S01]  /*0720*/  S2UR UR4, SR_CgaCtaId ;  /* 0x00000000000479c3 */ /* 0x008ea20000008800 */
        /* <DEDUP_REMOVED lines=10> */
[----:B--2---:R-:W-:Y:S01]  /*07d0*/  ULEA UR4, UR4, UR5, 0x18 ;  /* 0x0000000504047291 */ /* 0x004fe2000f8ec0ff */
[----:B------:R-:W2:Y:S11]  /*07e0*/  FENCE.VIEW.ASYNC.S ;  /* 0x00000000000073c6 */ /* 0x000eb60000000000 */
[----:B--2---:R2:W3:Y:S01]  /*07f0*/  SYNCS.EXCH.64 URZ, [UR4+0x60], UR8 ;  /* 0x0000600804ff75b2 */ /* 0x0044e20008000100 */
[----:B------:R2:W1:Y:S01]  /*0800*/  SYNCS.EXCH.64 URZ, [UR4+0x78], UR6 ;  /* 0x0000780604ff75b2 */ /* 0x0004620008000100 */
[----:B------:R2:W1:Y:S01]  /*0810*/  SYNCS.EXCH.64 URZ, [UR4+0x68], UR8 ;  /* 0x0000680804ff75b2 */ /* 0x0004620008000100 */
[----:B------:R2:W1:Y:S01]  /*0820*/  SYNCS.EXCH.64 URZ, [UR4+0x80], UR6 ;  /* 0x0000800604ff75b2 */ /* 0x0004620008000100 */
[----:B------:R2:W1:Y:S01]  /*0830*/  SYNCS.EXCH.64 URZ, [UR4+0x70], UR8 ;  /* 0x0000700804ff75b2 */ /* 0x0004620008000100 */
[----:B------:R2:W1:Y:S01]  /*0840*/  SYNCS.EXCH.64 URZ, [UR4+0x88], UR6 ;  /* 0x0000880604ff75b2 */ /* 0x0004620008000100 */
[----:B------:R-:W-:Y:S01]  /*0850*/  NOP ;  /* 0x0000000000007918 */ /* 0x000fe20000000000 */
.L_x_10:
[----:B------:R-:W4:Y:S01]  /*0860*/  SHFL.IDX PT, R2, R53, RZ, 0x1f ;  /* 0x00001fff35027589 */ /* 0x000f2200000e0000 */
[----:B------:R-:W-:Y:S01]  /*0870*/  NOP ;  /* 0x0000000000007918 */ /* 0x000fe20000000000 */
[----:B----4-:R-:W-:-:S13]  /*0880*/  ISETP.NE.AND P0, PT, R2, 0x3, PT ;  /* 0x000000030200780c */ /* 0x010fda0003f05270 */
[----:B------:R-:W-:Y:S05]  /*0890*/  @P0 BRA `(.L_x_11) ;  /* 0x0000000000300947 */ /* 0x000fea0003800000 */
[----:B--23--:R-:W2:Y:S01]  /*08a0*/  S2UR UR6, SR_CgaCtaId ;  /* 0x00000000000679c3 */ /* 0x00cea20000008800 */
[----:B------:R-:W-:Y:S01]  /*08b0*/  UMOV UR4, 0x400 ;  /* 0x0000040000047882 */ /* 0x000fe20000000000 */
[----:B------:R-:W-:Y:S01]  /*08c0*/  UMOV UR5, 0x20 ;  /* 0x0000002000057882 */ /* 0x000fe20000000000 */
[----:B------:R-:W-:Y:S01]  /*08d0*/  ELECT P0, URZ, PT ;  /* 0x0000000000ff782f */ /* 0x000fe20003800000 */
[----:B--2---:R-:W-:Y:S02]  /*08e0*/  ULEA UR6, UR6, UR4, 0x18 ;  /* 0x0000000406067291 */ /* 0x004fe4000f8ec0ff */
[----:B------:R-:W-:-:S04]  /*08f0*/  UIADD3 UR4, UPT, UPT, -UR5, 0x100000, URZ ;  /* 0x0010000005047890 */ /* 0x000fc8000fffe1ff */
[----:B------:R-:W-:Y:S02]  /*0900*/  USHF.L.U32 UR5, UR4, 0xb, URZ ;  /* 0x0000000b04057899 */ /* 0x000fe400080006ff */
[----:B------:R-:W-:Y:S01]  /*0910*/  USHF.L.U32 UR4, UR4, 0x1, URZ ;  /* 0x0000000104047899 */ /* 0x000fe200080006ff */
[----:B------:R-:W2:Y:S11]  /*0920*/  FENCE.VIEW.ASYNC.S ;  /* 0x00000000000073c6 */ /* 0x000eb60000000000 */
[----:B--2---:R4:W2:Y:S01]  /*0930*/  SYNCS.EXCH.64 URZ, [UR6+0x90], UR4 ;  /* 0x0000900406ff75b2 */ /* 0x0048a20008000100 */
[----:B------:R4:W3:Y:S02]  /*0940*/  SYNCS.EXCH.64 URZ, [UR6+0x98], UR4 ;  /* 0x0000980406ff75b2 */ /* 0x0008e40008000100 */
[----:B----4-:R-:W-:Y:S01]  /*0950*/  NOP ;  /* 0x0000000000007918 */ /* 0x010fe20000000000 */
.L_x_11:
[----:B------:R-:W4:Y:S01]  /*0960*/  SHFL.IDX PT, R2, R53, RZ, 0x1f ;  /* 0x00001fff35027589 */ /* 0x000f2200000e0000 */
[----:B------:R-:W-:Y:S01]  /*0970*/  NOP ;  /* 0x0000000000007918 */ /* 0x000fe20000000000 */
[----:B----4-:R-:W-:-:S13]  /*0980*/  ISETP.NE.AND P0, PT, R2, 0x4, PT ;  /* 0x000000040200780c */ /* 0x010fda0003f05270 */
[----:B------:R-:W-:Y:S05]  /*0990*/  @P0 BRA `(.L_x_12) ;  /* 0x00000000004c0947 */ /* 0x000fea0003800000 */
[----:B--23--:R-:W2:Y:S01]  /*09a0*/  S2UR UR6, SR_CgaCtaId ;  /* 0x00000000000679c3 */ /* 0x00cea20000008800 */
[----:B------:R-:W-:Y:S01]  /*09b0*/  UMOV UR4, 0x3a0 ;  /* 0x000003a000047882 */ /* 0x000fe20000000000 */
[----:B------:R-:W-:Y:S01]  /*09c0*/  UMOV UR5, 0x400 ;  /* 0x0000040000057882 */ /* 0x000fe20000000000 */
[----:B------:R-:W-:Y:S01]  /*09d0*/  USEL UR4, UR4, 0x320, UP3 ;  /* 0x0000032004047887 */ /* 0x000fe20009800000 */
[----:B------:R-:W-:Y:S01]  /*09e0*/  UMOV UR8, 0x1 ;  /* 0x0000000100087882 */ /* 0x000fe20000000000 */
[----:B------:R-:W-:Y:S01]  /*09f0*/  ELECT P0, URZ, PT ;  /* 0x0000000000ff782f */ /* 0x000fe20003800000 */
[----:B------:R-:W-:-:S04]  /*0a00*/  UIADD3 UR8, UPT, UPT, -UR8, 0x100000, URZ ;  /* 0x0010000008087890 */ /* 0x000fc8000fffe1ff */
[----:B------:R-:W-:Y:S02]  /*0a10*/  USHF.L.U32 UR9, UR8, 0xb, URZ ;  /* 0x0000000b08097899 */ /* 0x000fe400080006ff */
[----:B------:R-:W-:Y:S02]  /*0a20*/  USHF.L.U32 UR8, UR8, 0x1, URZ ;  /* 0x0000000108087899 */ /* 0x000fe400080006ff */
[----:B--2---:R-:W-:Y:S02]  /*0a30*/  ULEA UR6, UR6, UR5, 0x18 ;  /* 0x0000000506067291 */ /* 0x004fe4000f8ec0ff */
[----:B------:R-:W-:-:S04]  /*0a40*/  UIADD3 UR4, UPT, UPT, -UR4, 0x100000, URZ ;  /* 0x0010000004047890 */ /* 0x000fc8000fffe1ff */
[----:B------:R-:W-:Y:S02]  /*0a50*/  USHF.L.U32 UR5, UR4, 0xb, URZ ;  /* 0x0000000b04057899 */ /* 0x000fe400080006ff */
[----:B------:R-:W-:Y:S01]  /*0a60*/  USHF.L.U32 UR4, UR4, 0x1, URZ ;  /* 0x0000000104047899 */ /* 0x000fe200080006ff */
[----:B------:R-:W2:Y:S03]  /*0a70*/  FENCE.VIEW.ASYNC.S ;  /* 0x00000000000073c6 */ /* 0x000ea60000000000 */
[----:B--2---:R4:W2:Y:S08]  /*0a80*/  SYNCS.EXCH.64 URZ, [UR6+0xa0], UR8 ;  /* 0x0000a00806ff75b2 */ /* 0x0048b00008000100 */
[----:B------:R4:W3:Y:S01]  /*0a90*/  SYNCS.EXCH.64 URZ, [UR6+0xb0], UR4 ;  /* 0x0000b00406ff75b2 */ /* 0x0008e20008000100 */
[----:B------:R4:W1:Y:S01]  /*0aa0*/  SYNCS.EXCH.64 URZ, [UR6+0xa8], UR8 ;  /* 0x0000a80806ff75b2 */ /* 0x0008620008000100 */
[----:B------:R4:W1:Y:S02]  /*0ab0*/  SYNCS.EXCH.64 URZ, [UR6+0xb8], UR4 ;  /* 0x0000b80406ff75b2 */ /* 0x0008640008000100 */
[----:B----4-:R-:W-:Y:S01]  /*0ac0*/  NOP ;  /* 0x0000000000007918 */ /* 0x010fe20000000000 */
.L_x_12:
[----:B------:R-:W4:Y:S01]  /*0ad0*/  SHFL.IDX PT, R2, R53, RZ, 0x1f ;  /* 0x00001fff35027589 */ /* 0x000f2200000e0000 */
[----:B------:R-:W-:Y:S01]  /*0ae0*/  NOP ;  /* 0x0000000000007918 */ /* 0x000fe20000000000 */
[----:B----4-:R-:W-:-:S13]  /*0af0*/  ISETP.NE.AND P0, PT, R2, 0x5, PT ;  /* 0x000000050200780c */ /* 0x010fda0003f05270 */
[----:B------:R-:W-:Y:S05]  /*0b00*/  @P0 BRA `(.L_x_13) ;  /* 0x0000000000580947 */ /* 0x000fea0003800000 */
[----:B--23--:R-:W2:Y:S01]  /*0b10*/  S2UR UR4, SR_CgaCtaId ;  /* 0x00000000000479c3 */ /* 0x00cea20000008800 */
        /* <DEDUP_REMOVED lines=12> */
[----:B--2---:R4:W2:Y:S01]  /*0be0*/  SYNCS.EXCH.64 URZ, [UR4+0xc0], UR8 ;  /* 0x0000c00804ff75b2 */ /* 0x0048a20008000100 */
[----:B------:R4:W3:Y:S01]  /*0bf0*/  SYNCS.EXCH.64 URZ, [UR4+0xe0], UR6 ;  /* 0x0000e00604ff75b2 */ /* 0x0008e20008000100 */
[----:B------:R4:W1:Y:S01]  /*0c00*/  SYNCS.EXCH.64 URZ, [UR4+0xc8], UR8 ;  /* 0x0000c80804ff75b2 */ /* 0x0008620008000100 */
[----:B------:R4:W1:Y:S01]  /*0c10*/  SYNCS.EXCH.64 URZ, [UR4+0xe8], UR6 ;  /* 0x0000e80604ff75b2 */ /* 0x0008620008000100 */
[----:B------:R4:W1:Y:S01]  /*0c20*/  SYNCS.EXCH.64 URZ, [UR4+0xd0], UR8 ;  /* 0x0000d00804ff75b2 */ /* 0x0008620008000100 */
[----:B------:R4:W1:Y:S01]  /*0c30*/  SYNCS.EXCH.64 URZ, [UR4+0xf0], UR6 ;  /* 0x0000f00604ff75b2 */ /* 0x0008620008000100 */
[----:B------:R4:W1:Y:S01]  /*0c40*/  SYNCS.EXCH.64 URZ, [UR4+0xd8], UR8 ;  /* 0x0000d80804ff75b2 */ /* 0x0008620008000100 */
[----:B------:R4:W1:Y:S02]  /*0c50*/  SYNCS.EXCH.64 URZ, [UR4+0xf8], UR6 ;  /* 0x0000f80604ff75b2 */ /* 0x0008640008000100 */
[----:B----4-:R-:W-:Y:S01]  /*0c60*/  NOP ;  /* 0x0000000000007918 */ /* 0x010fe20000000000 */
.L_x_13:
[----:B------:R-:W4:Y:S01]  /*0c70*/  SHFL.IDX PT, R2, R53, RZ, 0x1f ;  /* 0x00001fff35027589 */ /* 0x000f2200000e0000 */
[----:B------:R-:W1:Y:S01]  /*0c80*/  S2UR UR54, SR_CgaCtaId ;  /* 0x00000000003679c3 */ /* 0x000e620000008800 */
[----:B------:R-:W-:Y:S01]  /*0c90*/  NOP ;  /* 0x0000000000007918 */ /* 0x000fe20000000000 */
[----:B----4-:R-:W-:-:S13]  /*0ca0*/  ISETP.NE.AND P0, PT, R2, 0x3, PT ;  /* 0x000000030200780c */ /* 0x010fda0003f05270 */
[----:B-1----:R-:W-:Y:S05]  /*0cb0*/  @P0 BRA `(.L_x_14) ;  /* 0x0000000000340947 */ /* 0x002fea0003800000 */
[----:B--23--:R-:W-:Y:S01]  /*0cc0*/  UMOV UR4, 0x400 ;  /* 0x0000040000047882 */ /* 0x00cfe20000000000 */
[----:B------:R-:W-:Y:S01]  /*0cd0*/  UMOV UR6, 0x20 ;  /* 0x0000002000067882 */ /* 0x000fe20000000000 */
[----:B------:R-:W-:Y:S02]  /*0ce0*/  ULEA UR4, UR54, UR4, 0x18 ;  /* 0x0000000436047291 */ /* 0x000fe4000f8ec0ff */
[----:B------:R-:W-:-:S04]  /*0cf0*/  UIADD3 UR6, UPT, UPT, -UR6, 0x100000, URZ ;  /* 0x0010000006067890 */ /* 0x000fc8000fffe1ff */
[----:B------:R-:W-:Y:S02]  /*0d00*/  USHF.L.U32 UR7, UR6, 0xb, URZ ;  /* 0x0000000b06077899 */ /* 0x000fe400080006ff */
[----:B------:R-:W-:Y:S01]  /*0d10*/  USHF.L.U32 UR6, UR6, 0x1, URZ ;  /* 0x0000000106067899 */ /* 0x000fe200080006ff */
[----:B------:R-:W-:Y:S01]  /*0d20*/  ELECT P0, URZ, PT ;  /* 0x0000000000ff782f */ /* 0x000fe20003800000 */
[----:B------:R-:W1:Y:S10]  /*0d30*/  FENCE.VIEW.ASYNC.S ;  /* 0x00000000000073c6 */ /* 0x000e740000000000 */
[----:B-1----:R1:W4:Y:S01]  /*0d40*/  SYNCS.EXCH.64 URZ, [UR4+0x100], UR6 ;  /* 0x0001000604ff75b2 */ /* 0x0023220008000100 */
[----:B------:R1:W2:Y:S01]  /*0d50*/  SYNCS.EXCH.64 URZ, [UR4+0x110], UR6 ;  /* 0x0001100604ff75b2 */ /* 0x0002a20008000100 */
[----:B------:R1:W3:Y:S01]  /*0d60*/  SYNCS.EXCH.64 URZ, [UR4+0x108], UR6 ;  /* 0x0001080604ff75b2 */ /* 0x0002e20008000100 */
[----:B------:R1:W1:Y:S01]  /*0d70*/  SYNCS.EXCH.64 URZ, [UR4+0x118], UR6 ;  /* 0x0001180604ff75b2 */ /* 0x0002620008000100 */
[----:B------:R-:W-:Y:S01]  /*0d80*/  NOP ;  /* 0x0000000000007918 */ /* 0x000fe20000000000 */
.L_x_14:
[----:B-123--:R-:W1:Y:S01]  /*0d90*/  LDCU UR4, c[0x0][0x36c] ;  /* 0x00006d80ff0477ac */ /* 0x00ee620008000800 */
[----:B------:R-:W-:Y:S01]  /*0da0*/  ISETP.NE.OR P3, PT, R0, 0x2, !P3 ;  /* 0x000000020000780c */ /* 0x000fe20005f65670 */
[----:B------:R-:W-:Y:S01]  /*0db0*/  NOP ;  /* 0x0000000000007918 */ /* 0x000fe20000000000 */
[----:B------:R-:W-:Y:S01]  /*0dc0*/  LOP3.LUT R0, R63, 0x1f, RZ, 0xc0, !PT ;  /* 0x0000001f3f007812 */ /* 0x000fe200078ec0ff */
[----:B------:R-:W-:Y:S02]  /*0dd0*/  UISETP.NE.AND UP4, UPT, UR22, URZ, UPT ;  /* 0x000000ff1600728c */ /* 0x000fe4000bf85270 */
[----:B-1----:R-:W-:-:S09]  /*0de0*/  UISETP.EQ.U32.AND UP5, UPT, UR4, 0x1, UPT ;  /* 0x000000010400788c */ /* 0x002fd2000bfa2070 */
[----:B------:R-:W-:Y:S05]  /*0df0*/  BRA.U !UP5, `(.L_x_15) ;  /* 0x000000010d087547 */ /* 0x000fea000b800000 */
[----:B----4-:R-:W-:Y:S01]  /*0e00*/  UCGABAR_ARV ;  /* 0x00000000000079c7 */ /* 0x010fe20008000000 */
[----:B------:R-:W-:Y:S05]  /*0e10*/  BRA `(.L_x_16) ;  /* 0x0000000000047947 */ /* 0x000fea0003800000 */
.L_x_15:
[----:B----4-:R-:W-:Y:S01]  /*0e20*/  NOP ;  /* 0x0000000000007918 */ /* 0x010fe20000000000 */
.L_x_16:
[----:B------:R-:W1:Y:S01]  /*0e30*/  S2UR UR7, SR_CTAID.X ;  /* 0x00000000000779c3 */ /* 0x000e620000002500 */
[----:B------:R-:W-:-:S05]  /*0e40*/  CS2R.32 R55, SR_CgaSize ;  /* 0x0000000000377805 */ /* 0x000fca0000008a00 */
[----:B------:R-:W-:-:S05]  /*0e50*/  IMAD R55, R55, -0xa0, RZ ;  /* 0xffffff6037377824 */ /* 0x000fca00078e02ff */
[----:B------:R-:W-:-:S14]  /*0e60*/  R2UR UR5, R55 ;  /* 0x00000000370572ca */ /* 0x000fdc00000e0000 */
[----:B------:R-:W2:Y:S01]  /*0e70*/  LDCU UR5, c[0x0][UR5+0x2b0] ;  /* 0x00005600050577ac */ /* 0x000ea20008000800 */
[----:B------:R-:W-:-:S05]  /*0e80*/  CS2R.32 R55, SR_CgaSize ;  /* 0x0000000000377805 */ /* 0x000fca0000008a00 */
[----:B------:R-:W-:-:S05]  /*0e90*/  IMAD R55, R55, -0xa0, RZ ;  /* 0xffffff6037377824 */ /* 0x000fca00078e02ff */
[----:B------:R-:W-:-:S14]  /*0ea0*/  R2UR UR4, R55 ;  /* 0x00000000370472ca */ /* 0x000fdc00000e0000 */
[----:B------:R-:W3:Y:S01]  /*0eb0*/  LDCU UR4, c[0x0][UR4+0x2b4] ;  /* 0x00005680040477ac */ /* 0x000ee20008000800 */
[----:B------:R-:W4:Y:S01]  /*0ec0*/  S2UR UR8, SR_CTAID.Y ;  /* 0x00000000000879c3 */ /* 0x000f220000002600 */
[----:B------:R-:W-:-:S05]  /*0ed0*/  CS2R.32 R55, SR_CgaSize ;  /* 0x0000000000377805 */ /* 0x000fca0000008a00 */
[----:B------:R-:W-:-:S05]  /*0ee0*/  IMAD R55, R55, -0xa0, RZ ;  /* 0xffffff6037377824 */ /* 0x000fca00078e02ff */
[----:B------:R-:W-:-:S14]  /*0ef0*/  R2UR UR9, R55 ;  /* 0x00000000370972ca */ /* 0x000fdc00000e0000 */
[----:B------:R-:W3:Y:S01]  /*0f00*/  LDCU UR9, c[0x0][UR9+0x2a0] ;  /* 0x00005400090977ac */ /* 0x000ee20008000800 */
[----:B------:R-:W-:-:S05]  /*0f10*/  CS2R.32 R55, SR_CgaSize ;  /* 0x0000000000377805 */ /* 0x000fca0000008a00 */
[----:B------:R-:W-:-:S05]  /*0f20*/  IMAD R55, R55, -0xa0, RZ ;  /* 0xffffff6037377824 */ /* 0x000fca00078e02ff */
[----:B------:R-:W-:-:S14]  /*0f30*/  R2UR UR10, R55 ;  /* 0x00000000370a72ca */ /* 0x000fdc00000e0000 */
[----:B------:R-:W3:Y:S01]  /*0f40*/  LDCU UR10, c[0x0][UR10+0x2a4] ;  /* 0x000054800a0a77ac */ /* 0x000ee20008000800 */
[----:B------:R-:W3:Y:S01]  /*0f50*/  S2UR UR36, SR_CTAID.Z ;  /* 0x00000000002479c3 */ /* 0x000ee20000002700 */
[----:B------:R-:W3:Y:S01]  /*0f60*/  LDCU UR23, c[0x0][0xb24] ;  /* 0x00016480ff1777ac */ /* 0x000ee20008000800 */
[----:B------:R-:W3:Y:S01]  /*0f70*/  LDCU UR42, c[0x0][0xb24] ;  /* 0x00016480ff2a77ac */ /* 0x000ee20008000800 */
[----:B-1----:R-:W-:Y:S01]  /*0f80*/  I2FP.F32.U32 R3, UR7 ;  /* 0x0000000700037c45 */ /* 0x002fe20008201000 */
[----:B------:R-:W1:Y:S04]  /*0f90*/  LDCU UR27, c[0x0][0xb30] ;  /* 0x00016600ff1b77ac */ /* 0x000e680008000800 */
[----:B--2---:R-:W-:Y:S01]  /*0fa0*/  FMUL R3, R3, UR5 ;  /* 0x0000000503037c20 */ /* 0x004fe20008400000 */
[----:B------:R-:W-:Y:S01]  /*0fb0*/  USHF.L.U32 UR29, UR54, 0x9, URZ ;  /* 0x00000009361d7899 */ /* 0x000fe200080006ff */
[----:B----4-:R-:W-:Y:S01]  /*0fc0*/  I2FP.F32.U32 R2, UR8 ;  /* 0x0000000800027c45 */ /* 0x010fe20008201000 */
[----:B------:R-:W-:Y:S01]  /*0fd0*/  UMOV UR25, UR7 ;  /* 0x0000000700197c82 */ /* 0x000fe20008000000 */
[----:B------:R-:W-:-:S02]  /*0fe0*/  UMOV UR26, UR8 ;  /* 0x00000008001a7c82 */ /* 0x000fc40008000000 */
[----:B------:R-:W2:Y:S01]  /*0ff0*/  F2I.U32.TRUNC.NTZ R3, R3 ;  /* 0x0000000300037305 */ /* 0x000ea2000020f000 */
[----:B---3--:R-:W-:Y:S01]  /*1000*/  UISETP.GE.AND UP2, UPT, UR23, 0x1, UPT ;  /* 0x000000011700788c */ /* 0x008fe2000bf46270 */
[----:B------:R-:W-:-:S06]  /*1010*/  FMUL R2, R2, UR4 ;  /* 0x0000000402027c20 */ /* 0x000fcc0008400000 */
[----:B------:R-:W3:Y:S01]  /*1020*/  F2I.U32.TRUNC.NTZ R2, R2 ;  /* 0x0000000200027305 */ /* 0x000ee2000020f000 */
[----:B--2---:R-:W-:Y:S02]  /*1030*/  R2UR UR4, R3 ;  /* 0x00000000030472ca */ /* 0x004fe400000e0000 */
[----:B---3--:R-:W-:Y:S02]  /*1040*/  R2UR UR6, R2 ;  /* 0x00000000020672ca */ /* 0x008fe400000e0000 */
[----:B------:R-:W-:-:S09]  /*1050*/  PRMT R2, RZ, 0x7610, R2 ;  /* 0x00007610ff027816 */ /* 0x000fd20000000002 */
[----:B------:R-:W-:-:S04]  /*1060*/  UIADD3 UR5, UPT, UPT, -UR4, URZ, URZ ;  /* 0x000000ff04057290 */ /* 0x000fc8000fffe1ff */
[----:B------:R-:W-:Y:S02]  /*1070*/  UIMAD UR5, UR9, UR5, UR7 ;  /* 0x00000005090572a4 */ /* 0x000fe4000f8e0207 */
[----:B------:R-:W-:-:S04]  /*1080*/  UIADD3 UR4, UPT, UPT, -UR6, URZ, URZ ;  /* 0x000000ff06047290 */ /* 0x000fc8000fffe1ff */
[----:B------:R-:W-:Y:S01]  /*1090*/  IMAD.U32 R55, RZ, RZ, UR5 ;  /* 0x00000005ff377e24 */ /* 0x000fe2000f8e00ff */
[----:B------:R-:W-:-:S06]  /*10a0*/  UIMAD UR4, UR10, UR4, UR8 ;  /* 0x000000040a0472a4 */ /* 0x000fcc000f8e0208 */
[----:B------:R-:W-:Y:S01]  /*10b0*/  IMAD.U32 R54, RZ, RZ, UR4 ;  /* 0x00000004ff367e24 */ /* 0x000fe2000f8e00ff */
[----:B-1----:R-:W-:Y:S06]  /*10c0*/  BRA.U UP4, `(.L_x_17) ;  /* 0x0000000104487547 */ /* 0x002fec000b800000 */
[----:B------:R-:W-:Y:S02]  /*10d0*/  R2UR UR4, R54 ;  /* 0x00000000360472ca */ /* 0x000fe400000e0000 */
[----:B------:R-:W-:-:S11]  /*10e0*/  R2UR UR6, R55 ;  /* 0x00000000370672ca */ /* 0x000fd600000e0000 */
[----:B------:R-:W-:Y:S02]  /*10f0*/  UISETP.NE.AND UP0, UPT, UR4, URZ, UPT ;  /* 0x000000ff0400728c */ /* 0x000fe4000bf05270 */
[----:B------:R-:W-:Y:S02]  /*1100*/  UISETP.NE.AND UP1, UPT, UR4, 0x1, UPT ;  /* 0x000000010400788c */ /* 0x000fe4000bf25270 */
[----:B------:R-:W-:Y:S02]  /*1110*/  UISETP.EQ.OR UP0, UPT, UR6, URZ, !UP0 ;  /* 0x000000ff0600728c */ /* 0x000fe4000c702670 */
[----:B------:R-:W-:Y:S02]  /*1120*/  USEL UR5, URZ, 0x2, UP1 ;  /* 0x00000002ff057887 */ /* 0x000fe40008800000 */
[----:B------:R-:W-:Y:S02]  /*1130*/  USEL UR8, URZ, 0x1, !UP0 ;  /* 0x00000001ff087887 */ /* 0x000fe4000c000000 */
[----:B------:R-:W-:-:S02]  /*1140*/  UISETP.NE.AND UP0, UPT, UR4, 0x2, UPT ;  /* 0x000000020400788c */ /* 0x000fc4000bf05270 */
[----:B------:R-:W-:Y:S02]  /*1150*/  UISETP.NE.AND UP1, UPT, UR4, 0x3, UPT ;  /* 0x000000030400788c */ /* 0x000fe4000bf25270 */
[----:B------:R-:W-:Y:S02]  /*1160*/  USEL UR4, URZ, 0x4, UP0 ;  /* 0x00000004ff047887 */ /* 0x000fe40008000000 */
[----:B------:R-:W-:Y:S02]  /*1170*/  UISETP.NE.AND UP0, UPT, UR6, URZ, UPT ;  /* 0x000000ff0600728c */ /* 0x000fe4000bf05270 */
[----:B------:R-:W-:Y:S02]  /*1180*/  USEL UR6, URZ, 0x8, UP1 ;  /* 0x00000008ff067887 */ /* 0x000fe40008800000 */
[----:B------:R-:W-:Y:S02]  /*1190*/  USEL UR7, UR5, 0x2, UP0 ;  /* 0x0000000205077887 */ /* 0x000fe40008000000 */
[----:B------:R-:W-:-:S02]  /*11a0*/  USEL UR4, UR4, 0x4, UP0 ;  /* 0x0000000404047887 */ /* 0x000fc40008000000 */
[----:B------:R-:W-:Y:S02]  /*11b0*/  USEL UR5, UR6, 0x8, UP0 ;  /* 0x0000000806057887 */ /* 0x000fe40008000000 */
[----:B------:R-:W-:-:S04]  /*11c0*/  UIADD3 UR4, UPT, UPT, UR4, UR7, UR8 ;  /* 0x0000000704047290 */ /* 0x000fc8000fffe008 */
[----:B------:R-:W-:-:S06]  /*11d0*/  UIADD3 UR4, UPT, UPT, UR4, UR5, URZ ;  /* 0x0000000504047290 */ /* 0x000fcc000fffe0ff */
[----:B------:R-:W-:Y:S02]  /*11e0*/  IMAD.U32 R2, RZ, RZ, UR4 ;  /* 0x00000004ff027e24 */ /* 0x000fe4000f8e00ff */
.L_x_17:
[----:B------:R-:W-:Y:S05]  /*11f0*/  BRA.U !UP2, `(.L_x_18) ;  /* 0x000000010ad47547 */ /* 0x000fea000b800000 */
[----:B------:R-:W1:Y:S01]  /*1200*/  LDCU.128 UR12, c[0x0][0xb10] ;  /* 0x00016200ff0c77ac */ /* 0x000e620008000c00 */
[----:B------:R-:W2:Y:S01]  /*1210*/  LDCU UR6, c[0x0][0x370] ;  /* 0x00006e00ff0677ac */ /* 0x000ea20008000800 */
[----:B------:R-:W3:Y:S01]  /*1220*/  LDCU UR5, c[0x0][0x374] ;  /* 0x00006e80ff0577ac */ /* 0x000ee20008000800 */
[----:B------:R-:W4:Y:S01]  /*1230*/  LDCU UR24, c[0x0][0xb0c] ;  /* 0x00016180ff1877ac */ /* 0x000f220008000800 */
[----:B------:R-:W4:Y:S01]  /*1240*/  LDCU UR4, c[0x0][0xb20] ;  /* 0x00016400ff0477ac */ /* 0x000f220008000800 */
[----:B------:R-:W4:Y:S01]  /*1250*/  LDCU.64 UR8, c[0x0][0xb28] ;  /* 0x00016500ff0877ac */ /* 0x000f220008000a00 */
[----:B-1----:R-:W-:Y:S02]  /*1260*/  UISETP.NE.AND UP0, UPT, UR14, 0x1, UPT ;  /* 0x000000010e00788c */ /* 0x002fe4000bf05270 */
[----:B---3--:R-:W-:Y:S02]  /*1270*/  UIMAD.WIDE.U32 UR10, UR5, UR15, URZ ;  /* 0x0000000f050a72a5 */ /* 0x008fe4000f8e00ff */
[----:B--2---:R-:W-:-:S02]  /*1280*/  UIMAD.WIDE.U32 UR18, UR6, UR12, URZ ;  /* 0x0000000c061272a5 */ /* 0x004fc4000f8e00ff */
[----:B----4-:R-:W-:Y:S02]  /*1290*/  UISETP.NE.AND UP1, UPT, UR24, 0x1, UPT ;  /* 0x000000011800788c */ /* 0x010fe4000bf25270 */
[----:B------:R-:W-:Y:S01]  /*12a0*/  UISETP.NE.AND UP2, UPT, UR23, 0x1, UPT ;  /* 0x000000011700788c */ /* 0x000fe2000bf45270 */
[----:B------:R-:W-:Y:S02]  /*12b0*/  UMOV UR10, UR11 ;  /* 0x0000000b000a7c82 */ /* 0x000fe40008000000 */
[----:B------:R-:W-:Y:S01]  /*12c0*/  UMOV UR18, UR19 ;  /* 0x0000001300127c82 */ /* 0x000fe20008000000 */
[----:B------:R-:W-:Y:S02]  /*12d0*/  @UP0 USHF.R.U32.HI UR5, URZ, UR4, UR10 ;  /* 0x00000004ff050299 */ /* 0x000fe4000801160a */
[----:B------:R-:W-:Y:S02]  /*12e0*/  UIMAD.WIDE.U32 UR20, UR26, UR15, URZ ;  /* 0x0000000f1a1472a5 */ /* 0x000fe4000f8e00ff */
[----:B------:R-:W-:-:S02]  /*12f0*/  UIMAD.WIDE.U32 UR10, UR5, UR8, URZ ;  /* 0x00000008050a72a5 */ /* 0x000fc4000f8e00ff */
[----:B------:R-:W-:Y:S02]  /*1300*/  @UP1 USHF.R.U32.HI UR6, URZ, UR13, UR18 ;  /* 0x0000000dff061299 */ /* 0x000fe40008011612 */
[----:B------:R-:W-:Y:S02]  /*1310*/  UIMAD.WIDE.U32 UR16, UR25, UR12, URZ ;  /* 0x0000000c191072a5 */ /* 0x000fe4000f8e00ff */
[----:B------:R-:W-:Y:S01]  /*1320*/  UIMAD.WIDE.U32 UR18, UR6, UR8, URZ ;  /* 0x00000008061272a5 */ /* 0x000fe2000f8e00ff */
[----:B------:R-:W-:Y:S01]  /*1330*/  UMOV UR20, UR21 ;  /* 0x0000001500147c82 */ /* 0x000fe20008000000 */
[----:B------:R-:W-:Y:S01]  /*1340*/  UMOV UR10, UR11 ;  /* 0x0000000b000a7c82 */ /* 0x000fe20008000000 */
[----:B------:R-:W-:Y:S02]  /*1350*/  USHF.R.U32.HI UR20, URZ, UR4, UR20 ;  /* 0x00000004ff147299 */ /* 0x000fe40008011614 */
[----:B------:R-:W-:Y:S02]  /*1360*/  @UP2 USHF.R.U32.HI UR5, URZ, UR9, UR10 ;  /* 0x00000009ff052299 */ /* 0x000fe4000801160a */
[----:B------:R-:W-:Y:S01]  /*1370*/  UMOV UR7, UR19 ;  /* 0x0000001300077c82 */ /* 0x000fe20008000000 */
[----:B------:R-:W-:Y:S01]  /*1380*/  UMOV UR16, UR17 ;  /* 0x0000001100107c82 */ /* 0x000fe20008000000 */
[----:B------:R-:W-:-:S02]  /*1390*/  @UP2 USHF.R.U32.HI UR6, URZ, UR9, UR7 ;  /* 0x00000009ff062299 */ /* 0x000fc40008011607 */
[----:B------:R-:W-:Y:S02]  /*13a0*/  USHF.R.U32.HI UR13, URZ, UR13, UR16 ;  /* 0x0000000dff0d7299 */ /* 0x000fe40008011610 */
[----:B------:R-:W-:Y:S02]  /*13b0*/  USEL UR4, UR26, UR20, !UP0 ;  /* 0x000000141a047287 */ /* 0x000fe4000c000000 */
[----:B------:R-:W-:Y:S02]  /*13c0*/  UIMAD UR7, UR5, UR23, URZ ;  /* 0x00000017050772a4 */ /* 0x000fe4000f8e02ff */
[----:B------:R-:W-:Y:S02]  /*13d0*/  USEL UR5, UR25, UR13, !UP1 ;  /* 0x0000000d19057287 */ /* 0x000fe4000c800000 */
[----:B------:R-:W-:Y:S02]  /*13e0*/  UIMAD UR12, UR6, UR23, URZ ;  /* 0x00000017060c72a4 */ /* 0x000fe4000f8e02ff */
[----:B------:R-:W-:-:S02]  /*13f0*/  UISETP.GE.AND UP0, UPT, UR4, UR7, UPT ;  /* 0x000000070400728c */ /* 0x000fc4000bf06270 */
[----:B------:R-:W-:Y:S02]  /*1400*/  UIMAD.WIDE.U32 UR10, UR4, UR8, URZ ;  /* 0x00000008040a72a5 */ /* 0x000fe4000f8e00ff */
[----:B------:R-:W-:Y:S02]  /*1410*/  UISETP.GE.OR UP0, UPT, UR5, UR12, UP0 ;  /* 0x0000000c0500728c */ /* 0x000fe40008706670 */
[----:B------:R-:W-:Y:S02]  /*1420*/  UIMAD.WIDE.U32 UR12, UR5, UR8, URZ ;  /* 0x00000008050c72a5 */ /* 0x000fe4000f8e00ff */
[----:B------:R-:W-:Y:S01]  /*1430*/  UIADD3 UR10, UPT, UPT, -UR4, URZ, URZ ;  /* 0x000000ff040a7290 */ /* 0x000fe2000fffe1ff */
[----:B------:R-:W-:Y:S01]  /*1440*/  UMOV UR8, UR11 ;  /* 0x0000000b00087c82 */ /* 0x000fe20008000000 */
[----:B------:R-:W-:Y:S02]  /*1450*/  UIADD3 UR11, UPT, UPT, -UR5, URZ, URZ ;  /* 0x000000ff050b7290 */ /* 0x000fe4000fffe1ff */
[----:B------:R-:W-:-:S03]  /*1460*/  USHF.R.U32.HI UR8, URZ, UR9, UR8 ;  /* 0x00000009ff087299 */ /* 0x000fc60008011608 */
[----:B------:R-:W-:Y:S01]  /*1470*/  @!UP0 UMOV UR7, UR13 ;  /* 0x0000000d00078c82 */ /* 0x000fe20008000000 */
[----:B------:R-:W-:Y:S02]  /*1480*/  UIMAD UR26, UR14, UR10, UR26 ;  /* 0x0000000a0e1a72a4 */ /* 0x000fe4000f8e021a */
[----:B------:R-:W-:Y:S02]  /*1490*/  USEL UR8, UR4, UR8, !UP2 ;  /* 0x0000000804087287 */ /* 0x000fe4000d000000 */
[----:B------:R-:W-:Y:S02]  /*14a0*/  @!UP0 USHF.R.U32.HI UR7, URZ, UR9, UR7 ;  /* 0x00000009ff078299 */ /* 0x000fe40008011607 */
[----:B------:R-:W-:Y:S02]  /*14b0*/  UIADD3 UR9, UPT, UPT, -UR8, URZ, URZ ;  /* 0x000000ff08097290 */ /* 0x000fe4000fffe1ff */
[----:B------:R-:W-:Y:S02]  /*14c0*/  @!UP0 USEL UR7, UR5, UR7, !UP2 ;  /* 0x0000000705078287 */ /* 0x000fe4000d000000 */
[----:B------:R-:W-:-:S02]  /*14d0*/  UIMAD UR9, UR23, UR9, UR4 ;  /* 0x00000009170972a4 */ /* 0x000fc4000f8e0204 */
[----:B------:R-:W-:Y:S02]  /*14e0*/  @!UP0 UIADD3 UR8, UPT, UPT, UR8, -UR7, URZ ;  /* 0x8000000708088290 */ /* 0x000fe4000fffe0ff */
[----:B------:R-:W-:Y:S02]  /*14f0*/  @!UP0 UIMAD UR6, UR9, UR6, UR7 ;  /* 0x00000006090682a4 */ /* 0x000fe4000f8e0207 */
[----:B------:R-:W-:Y:S02]  /*1500*/  @!UP0 UIMAD UR4, UR8, UR23, UR5 ;  /* 0x00000017080482a4 */ /* 0x000fe4000f8e0205 */
[----:B------:R-:W-:Y:S02]  /*1510*/  UIMAD UR25, UR24, UR11, UR25 ;  /* 0x0000000b181972a4 */ /* 0x000fe4000f8e0219 */
[----:B------:R-:W-:Y:S01]  /*1520*/  UIMAD UR26, UR4, UR14, UR26 ;  /* 0x0000000e041a72a4 */ /* 0x000fe2000f8e021a */
[----:B------:R-:W-:Y:S02]  /*1530*/  @!UP0 UMOV UR5, UR6 ;  /* 0x0000000600058c82 */ /* 0x000fe40008000000 */
[----:B------:R-:W-:-:S12]  /*1540*/  UIMAD UR25, UR5, UR24, UR25 ;  /* 0x00000018051972a4 */ /* 0x000fd8000f8e0219 */
.L_x_18:
[----:B------:R-:W-:Y:S02]  /*1550*/  UISETP.NE.AND UP1, UPT, UR27, 0x1, UPT ;  /* 0x000000011b00788c */ /* 0x000fe4000bf25270 */
[----:B------:R-:W-:Y:S02]  /*1560*/  UISETP.NE.AND UP0, UPT, UR22, 0x2, UPT ;  /* 0x000000021600788c */ /* 0x000fe4000bf05270 */
[----:B------:R-:W-:-:S05]  /*1570*/  ULOP3.LUT UR29, UR29, 0x600, URZ, 0xc0, !UPT ;  /* 0x000006001d1d7892 */ /* 0x000fca000f8ec0ff */
[----:B------:R-:W-:Y:S07]  /*1580*/  BRA.U UP1, `(.L_x_19) ;  /* 0x0000000101447547 */ /* 0x000fee000b800000 */
[----:B------:R-:W1:Y:S01]  /*1590*/  LDCU.128 UR8, c[0x0][0xb10] ;  /* 0x00016200ff0877ac */ /* 0x000e620008000c00 */
[----:B------:R-:W2:Y:S01]  /*15a0*/  LDCU UR12, c[0x0][0xb0c] ;  /* 0x00016180ff0c77ac */ /* 0x000ea20008000800 */
[----:B------:R-:W3:Y:S01]  /*15b0*/  LDCU UR13, c[0x0][0xb20] ;  /* 0x00016400ff0d77ac */ /* 0x000ee20008000800 */
[----:B-1----:R-:W-:Y:S02]  /*15c0*/  UIMAD.WIDE.U32 UR6, UR25, UR8, URZ ;  /* 0x00000008190672a5 */ /* 0x002fe4000f8e00ff */
[----:B------:R-:W-:Y:S02]  /*15d0*/  UIMAD.WIDE.U32 UR4, UR26, UR11, URZ ;  /* 0x0000000b1a0472a5 */ /* 0x000fe4000f8e00ff */
[----:B--2---:R-:W-:Y:S02]  /*15e0*/  UISETP.NE.AND UP2, UPT, UR12, 0x1, UPT ;  /* 0x000000010c00788c */ /* 0x004fe4000bf45270 */
[----:B------:R-:W-:Y:S01]  /*15f0*/  UISETP.NE.AND UP1, UPT, UR10, 0x1, UPT ;  /* 0x000000010a00788c */ /* 0x000fe2000bf25270 */
[----:B------:R-:W-:-:S02]  /*1600*/  UMOV UR6, UR7 ;  /* 0x0000000700067c82 */ /* 0x000fc40008000000 */
[----:B------:R-:W-:Y:S01]  /*1610*/  UMOV UR4, UR5 ;  /* 0x0000000500047c82 */ /* 0x000fe20008000000 */
[----:B------:R-:W-:Y:S02]  /*1620*/  USHF.R.U32.HI UR6, URZ, UR9, UR6 ;  /* 0x00000009ff067299 */ /* 0x000fe40008011606 */
[----:B---3--:R-:W-:Y:S02]  /*1630*/  USHF.R.U32.HI UR4, URZ, UR13, UR4 ;  /* 0x0000000dff047299 */ /* 0x008fe40008011604 */
[----:B------:R-:W-:Y:S02]  /*1640*/  USEL UR5, UR25, UR6, !UP2 ;  /* 0x0000000619057287 */ /* 0x000fe4000d000000 */
[----:B------:R-:W-:-:S04]  /*1650*/  USEL UR4, UR26, UR4, !UP1 ;  /* 0x000000041a047287 */ /* 0x000fc8000c800000 */
[----:B------:R-:W-:Y:S02]  /*1660*/  UIADD3 UR6, UPT, UPT, UR5, -UR4, URZ ;  /* 0x8000000405067290 */ /* 0x000fe4000fffe0ff */
[----:B------:R-:W-:Y:S02]  /*1670*/  UIADD3 UR4, UPT, UPT, -UR5, UR4, URZ ;  /* 0x0000000405047290 */ /* 0x000fe4000fffe1ff */
[----:B------:R-:W-:Y:S02]  /*1680*/  UIMAD UR26, UR6, UR10, UR26 ;  /* 0x0000000a061a72a4 */ /* 0x000fe4000f8e021a */
[----:B------:R-:W-:-:S12]  /*1690*/  UIMAD UR25, UR4, UR12, UR25 ;  /* 0x0000000c041972a4 */ /* 0x000fd8000f8e0219 */
.L_x_19:
[----:B------:R-:W-:Y:S05]  /*16a0*/  BRA.U !UP5, `(.L_x_20) ;  /* 0x000000010d0c7547 */ /* 0x000fea000b800000 */
[----:B------:R-:W-:Y:S01]  /*16b0*/  UCGABAR_WAIT ;  /* 0x0000000000007dc7 */ /* 0x000fe20008000000 */
[----:B------:R-:W-:Y:S01]  /*16c0*/  CCTL.IVALL ;  /* 0x00000000ff00798f */ /* 0x000fe20002000000 */
[----:B------:R-:W-:Y:S05]  /*16d0*/  BRA `(.L_x_21) ;  /* 0x0000000000047947 */ /* 0x000fea0003800000 */
.L_x_20:
[----:B------:R-:W-:Y:S06]  /*16e0*/  BAR.SYNC.DEFER_BLOCKING 0x0 ;  /* 0x0000000000007b1d */ /* 0x000fec0000010000 */
.L_x_21:
[----:B------:R-:W-:Y:S05]  /*16f0*/  BRA.U UP0, `(.L_x_22) ;  /* 0x0000001500747547 */ /* 0x000fea000b800000 */
[----:B------:R-:W1:Y:S01]  /*1700*/  LDCU UR6, c[0x0][0x38c] ;  /* 0x00007180ff0677ac */ /* 0x000e620008000800 */
[----:B------:R-:W-:Y:S01]  /*1710*/  PLOP3.LUT P1, PT, PT, PT, UP3, 0x80, 0x8 ;  /* 0x000000000008781c */ /* 0x000fe20003f2f038 */
[----:B------:R-:W-:Y:S01]  /*1720*/  IMAD.MOV.U32 R12, RZ, RZ, 0x1 ;  /* 0x00000001ff0c7424 */ /* 0x000fe200078e00ff */
[----:B------:R-:W-:Y:S01]  /*1730*/  ISETP.EQ.OR P2, PT, R0, RZ, P3 ;  /* 0x000000ff0000720c */ /* 0x000fe20001f42670 */
[----:B------:R-:W-:Y:S01]  /*1740*/  UISETP.NE.AND UP1, UPT, UR22, URZ, UPT ;  /* 0x000000ff1600728c */ /* 0x000fe2000bf25270 */
[----:B------:R-:W-:Y:S02]  /*1750*/  PLOP3.LUT P1, PT, P1, PT, PT, 0x8, 0x80 ;  /* 0x000000000080781c */ /* 0x000fe40000f2e170 */
[----:B------:R-:W-:Y:S01]  /*1760*/  CS2R R10, SRZ ;  /* 0x00000000000a7805 */ /* 0x000fe2000001ff00 */
[----:B------:R-:W-:Y:S01]  /*1770*/  IMAD.MOV.U32 R9, RZ, RZ, RZ ;  /* 0x000000ffff097224 */ /* 0x000fe200078e00ff */
[----:B------:R-:W2:Y:S01]  /*1780*/  LDCU UR45, c[0x0][0x370] ;  /* 0x00006e00ff2d77ac */ /* 0x000ea20008000800 */
[----:B------:R-:W-:Y:S01]  /*1790*/  IMAD.MOV.U32 R8, RZ, RZ, 0x1 ;  /* 0x00000001ff087424 */ /* 0x000fe200078e00ff */
[----:B------:R-:W3:Y:S01]  /*17a0*/  LDCU.64 UR40, c[0x0][0x348] ;  /* 0x00006900ff2877ac */ /* 0x000ee20008000a00 */
[----:B------:R-:W-:-:S02]  /*17b0*/  USHF.R.U32.HI UR49, URZ, 0x5, UR29 ;  /* 0x00000005ff317899 */ /* 0x000fc4000801161d */
[----:B-1----:R-:W-:Y:S02]  /*17c0*/  UIADD3 UR5, UPT, UPT, UR6, 0x3f, URZ ;  /* 0x0000003f06057890 */ /* 0x002fe4000fffe0ff */
[----:B------:R-:W-:Y:S02]  /*17d0*/  UIADD3 UR50, UPT, UPT, UR6, 0x7e, URZ ;  /* 0x0000007e06327890 */ /* 0x000fe4000fffe0ff */
[----:B------:R-:W-:Y:S01]  /*17e0*/  USHF.R.S32.HI UR4, URZ, 0x1f, UR5 ;  /* 0x0000001fff047899 */ /* 0x000fe20008011405 */
[----:B------:R-:W1:Y:S03]  /*17f0*/  LDCU UR44, c[0x0][0x374] ;  /* 0x00006e80ff2c77ac */ /* 0x000e660008000800 */
[----:B------:R-:W-:Y:S02]  /*1800*/  ULEA.HI UR4, UR4, UR5, URZ, 0x6 ;  /* 0x0000000504047291 */ /* 0x000fe4000f8f30ff */
[----:B------:R-:W-:-:S02]  /*1810*/  USEL UR31, UR37, 0x2, UP1 ;  /* 0x00000002251f7887 */ /* 0x000fc40008800000 */
[----:B------:R-:W-:Y:S02]  /*1820*/  USHF.R.S32.HI UR47, URZ, 0x6, UR4 ;  /* 0x00000006ff2f7899 */ /* 0x000fe40008011404 */
[----:B------:R-:W-:Y:S02]  /*1830*/  UIADD3 UR4, UPT, UPT, UR6, -0x1, URZ ;  /* 0xffffffff06047890 */ /* 0x000fe4000fffe0ff */
[----:B------:R-:W-:Y:S02]  /*1840*/  UISETP.LT.U32.AND UP0, UPT, UR47, 0x6, UPT ;  /* 0x000000062f00788c */ /* 0x000fe4000bf01070 */
[----:B------:R-:W-:Y:S02]  /*1850*/  UISETP.GE.U32.AND UP2, UPT, UR4, -0x7f, UPT ;  /* 0xffffff810400788c */ /* 0x000fe4000bf46070 */
[----:B------:R-:W-:Y:S01]  /*1860*/  USEL UR46, UR47, 0x6, UP0 ;  /* 0x000000062f2e7887 */ /* 0x000fe20008000000 */
[----:B------:R-:W-:-:S03]  /*1870*/  UMOV UR23, URZ ;  /* 0x000000ff00177c82 */ /* 0x000fc60008000000 */
[----:B------:R-:W-:Y:S02]  /*1880*/  UIADD3 UR30, UPT, UPT, UR46, -0x1, URZ ;  /* 0xffffffff2e1e7890 */ /* 0x000fe4000fffe0ff */
[----:B------:R-:W-:-:S03]  /*1890*/  UIADD3 UR48, UPT, UPT, UR47, -UR46, URZ ;  /* 0x8000002e2f307290 */ /* 0x000fc6000fffe0ff */
[----:B------:R-:W-:-:S04]  /*18a0*/  @UP2 UIADD3 UR30, UPT, UPT, UR46, URZ, URZ ;  /* 0x000000ff2e1e2290 */ /* 0x000fc8000fffe0ff */
[----:B-123--:R-:W-:-:S12]  /*18b0*/  UIADD3 UR30, UPT, UPT, UR30, 0x1, URZ ;  /* 0x000000011e1e7890 */ /* 0x00efd8000fffe0ff */
.L_x_42:
[----:B------:R-:W-:Y:S01]  /*18c0*/  UISETP.NE.AND UP0, UPT, UR54, URZ, UPT ;  /* 0x000000ff3600728c */ /* 0x000fe2000bf05270 */
[----:B------:R-:W1:Y:S08]  /*18d0*/  S2UR UR54, SR_CgaCtaId ;  /* 0x00000000003679c3 */ /* 0x000e700000008800 */
[----:B------:R-:W-:Y:S05]  /*18e0*/  BRA.U UP0, `(.L_x_23) ;  /* 0x0000000100347547 */ /* 0x000fea000b800000 */
[----:B------:R-:W2:Y:S01]  /*18f0*/  S2R R0, SR_CgaCtaId ;  /* 0x0000000000007919 */ /* 0x000ea20000008800 */
[----:B------:R-:W-:-:S04]  /*1900*/  MOV R2, 0x400 ;  /* 0x0000040000027802 */ /* 0x000fc80000000f00 */
[----:B--2---:R-:W-:Y:S02]  /*1910*/  LEA R0, R0, R2, 0x18 ;  /* 0x0000000200007211 */ /* 0x004fe400078ec0ff */
[----:B------:R-:W-:-:S03]  /*1920*/  SHF.L.U32 R2, R8, 0x1f, RZ ;  /* 0x0000001f08027819 */ /* 0x000fc600000006ff */
[----:B------:R-:W-:-:S04]  /*1930*/  IMAD R0, R9, 0x8, R0 ;  /* 0x0000000809007824 */ /* 0x000fc800078e0200 */
[----:B------:R-:W2:Y:S02]  /*1940*/  SYNCS.PHASECHK.TRANS64.TRYWAIT P0, [R0+URZ+0x110], R2 ;  /* 0x00011002000075a7 */ /* 0x000ea400080011ff */
[----:B--2---:R-:W-:Y:S05]  /*1950*/  @!P0 BRA `(.L_x_24) ;  /* 0x0000005c00f08947 */ /* 0x004fea0003800000 */
.L_x_124:
[----:B------:R-:W-:Y:S01]  /*1960*/  VIADD R9, R9, 0x1 ;  /* 0x0000000109097836 */ /* 0x000fe20000000000 */
[----:B------:R2:W-:Y:S04]  /*1970*/  SYNCS.ARRIVE.TRANS64.A1T0 RZ, [R0+URZ+0x100], RZ ;  /* 0x000100ff00ff79a7 */ /* 0x0005e800081000ff */
[----:B------:R-:W-:-:S04]  /*1980*/  ISETP.NE.AND P0, PT, R9, 0x2, PT ;  /* 0x000000020900780c */ /* 0x000fc80003f05270 */
[----:B------:R-:W-:Y:S02]  /*1990*/  SEL R9, R9, RZ, P0 ;  /* 0x000000ff09097207 */ /* 0x000fe40000000000 */
[----:B--2---:R-:W-:-:S04]  /*19a0*/  SEL R0, RZ, 0x1, P0 ;  /* 0x00000001ff007807 */ /* 0x004fc80000000000 */
[----:B------:R-:W-:-:S07]  /*19b0*/  LOP3.LUT R8, R8, R0, RZ, 0x3c, !PT ;  /* 0x0000000008087212 */ /* 0x000fce00078e3cff */
.L_x_23:
[----:B------:R-:W-:Y:S01]  /*19c0*/  UMOV UR21, 0x400 ;  /* 0x0000040000157882 */ /* 0x000fe20000000000 */
[----:B------:R-:W-:Y:S01]  /*19d0*/  SHF.L.U32 R0, R12, 0x1f, RZ ;  /* 0x0000001f0c007819 */ /* 0x000fe200000006ff */
[----:B-1----:R-:W-:Y:S02]  /*19e0*/  ULEA UR21, UR54, UR21, 0x18 ;  /* 0x0000001536157291 */ /* 0x002fe4000f8ec0ff */
[----:B------:R-:W-:Y:S02]  /*19f0*/  UISETP.GE.U32.AND UP0, UPT, UR50, 0x7f, UPT ;  /* 0x0000007f3200788c */ /* 0x000fe4000bf06070 */
[----:B------:R-:W-:Y:S02]  /*1a00*/  ULEA UR4, UR23, UR21, 0x3 ;  /* 0x0000001517047291 */ /* 0x000fe4000f8e18ff */
[----:B------:R-:W-:Y:S02]  /*1a10*/  USHF.L.U32 UR19, UR26, 0x6, URZ ;  /* 0x000000061a137899 */ /* 0x000fe400080006ff */
[----:B------:R-:W-:Y:S01]  /*1a20*/  ULEA UR35, UR25, UR49, 0x6 ;  /* 0x0000003119237291 */ /* 0x000fe2000f8e30ff */
[----:B------:R-:W-:-:S04]  /*1a30*/  UMOV UR13, URZ ;  /* 0x000000ff000d7c82 */ /* 0x000fc80008000000 */
[----:B------:R1:W2:Y:S01]  /*1a40*/  SYNCS.PHASECHK.TRANS64.TRYWAIT P0, [UR4+0x30], R0 ;  /* 0x00003000ff0075a7 */ /* 0x0002a20008001104 */
[----:B------:R-:W-:Y:S06]  /*1a50*/  BRA.U !UP0, `(.L_x_25) ;  /* 0x0000000108f47547 */ /* 0x000fec000b800000 */
[----:B------:R-:W-:Y:S01]  /*1a60*/  UMOV UR22, URZ ;  /* 0x000000ff00167c82 */ /* 0x000fe20008000000 */
[----:B------:R-:W-:-:S05]  /*1a70*/  UMOV UR4, UR23 ;  /* 0x0000001700047c82 */ /* 0x000fca0008000000 */
.L_x_31:
[----:B------:R-:W-:Y:S01]  /*1a80*/  ULEA UR33, UR4, UR21, 0x3 ;  /* 0x0000001504217291 */ /* 0x000fe2000f8e18ff */
[----:B--2---:R-:W-:Y:S01]  /*1a90*/  @!P3 MOV R2, 0x8000 ;  /* 0x000080000002b802 */ /* 0x004fe20000000f00 */
[----:B--2-4-:R-:W-:Y:S10]  /*1aa0*/  @P0 BRA `(.L_x_26) ;  /* 0x00000000000c0947 */ /* 0x014ff40003800000 */
[----:B------:R-:W-:-:S04]  /*1ab0*/  SHF.L.U32 R3, R12, 0x1f, RZ ;  /* 0x0000001f0c037819 */ /* 0x000fc800000006ff */
[----:B------:R-:W2:Y:S02]  /*1ac0*/  SYNCS.PHASECHK.TRANS64.TRYWAIT P0, [UR33+0x30], R3 ;  /* 0x00003003ff0075a7 */ /* 0x000ea40008001121 */
[----:B--2---:R-:W-:Y:S05]  /*1ad0*/  @!P0 BRA `(.L_x_27) ;  /* 0x0000005c00a48947 */ /* 0x004fea0003800000 */
.L_x_26:
[----:B------:R2:W-:Y:S01]  /*1ae0*/  @!P3 SYNCS.ARRIVE.TRANS64 RZ, [UR33], R2 ;  /* 0x00000002ffffb9a7 */ /* 0x0005e20008000021 */
[----:B------:R-:W-:-:S04]  /*1af0*/  ULOP3.LUT UR5, UR31, 0x2, URZ, 0xfc, !UPT ;  /* 0x000000021f057892 */ /* 0x000fc8000f8efcff */
[----:B------:R-:W-:-:S09]  /*1b00*/  UISETP.NE.AND UP0, UPT, UR5, 0x2, UPT ;  /* 0x000000020500788c */ /* 0x000fd2000bf05270 */
[----:B------:R-:W-:Y:S05]  /*1b10*/  BRA.U UP0, `(.L_x_28) ;  /* 0x0000000100047547 */ /* 0x000fea000b800000 */
[----:B------:R-:W-:Y:S05]  /*1b20*/  BPT.TRAP 0x1 ;  /* 0x000000040000795c */ /* 0x000fea0000300000 */
.L_x_28:
[----:B------:R-:W-:Y:S04]  /*1b30*/  BSSY.RECONVERGENT B0, `(.L_x_29) ;  /* 0x0000003000007945 */ /* 0x000fe80003800200 */
[----:B------:R-:W-:Y:S05]  /*1b40*/  @P2 BRA `(.L_x_30) ;  /* 0x0000000000042947 */ /* 0x000fea0003800000 */
[----:B------:R-:W-:Y:S05]  /*1b50*/  BPT.TRAP 0x1 ;  /* 0x000000040000795c */ /* 0x000fea0000300000 */
.L_x_30:
[----:B------:R-:W-:Y:S05]  /*1b60*/  BSYNC.RECONVERGENT B0 ;  /* 0x0000000000007941 */ /* 0x000fea0003800200 */
.L_x_29:
[----:B------:R-:W-:Y:S02]  /*1b70*/  UIADD3 UR5, UPT, UPT, UR4, 0x1, URZ ;  /* 0x0000000104057890 */ /* 0x000fe4000fffe0ff */
[----:B------:R-:W-:Y:S02]  /*1b80*/  USHF.L.U32 UR4, UR4, 0xe, URZ ;  /* 0x0000000e04047899 */ /* 0x000fe400080006ff */
[----:B------:R-:W-:Y:S02]  /*1b90*/  UISETP.NE.AND UP0, UPT, UR5, 0x6, UPT ;  /* 0x000000060500788c */ /* 0x000fe4000bf05270 */
[----:B------:R-:W-:Y:S02]  /*1ba0*/  ULEA UR24, UR29, UR4, 0x2 ;  /* 0x000000041d187291 */ /* 0x000fe4000f8e10ff */
[----:B------:R-:W-:Y:S02]  /*1bb0*/  USEL UR6, URZ, 0x1, UP0 ;  /* 0x00000001ff067887 */ /* 0x000fe40008000000 */
[----:B------:R-:W-:-:S02]  /*1bc0*/  USEL UR23, UR5, URZ, UP0 ;  /* 0x000000ff05177287 */ /* 0x000fc40008000000 */
[----:B------:R-:W-:Y:S02]  /*1bd0*/  UIADD3 UR24, UPT, UPT, UR21, UR24, URZ ;  /* 0x0000001815187290 */ /* 0x000fe4000fffe0ff */
[----:B------:R-:W-:Y:S01]  /*1be0*/  LOP3.LUT R12, R12, UR6, RZ, 0x3c, !PT ;  /* 0x000000060c0c7c12 */ /* 0x000fe2000f8e3cff */
[----:B------:R-:W-:Y:S02]  /*1bf0*/  UIADD3 UR6, UP1, UPT, UR40, 0x80, URZ ;  /* 0x0000008028067890 */ /* 0x000fe4000ff3e0ff */
[----:B------:R-:W-:Y:S01]  /*1c00*/  ULEA UR5, UR23, UR21, 0x3 ;  /* 0x0000001517057291 */ /* 0x000fe2000f8e18ff */
[----:B-1----:R-:W-:Y:S01]  /*1c10*/  SHF.L.U32 R0, R12, 0x1f, RZ ;  /* 0x0000001f0c007819 */ /* 0x002fe200000006ff */
[----:B------:R-:W-:Y:S02]  /*1c20*/  USHF.L.U32 UR34, UR22, 0x6, URZ ;  /* 0x0000000616227899 */ /* 0x000fe400080006ff */
[----:B------:R-:W-:Y:S02]  /*1c30*/  UIADD3 UR14, UP0, UPT, UR40, 0x180, URZ ;  /* 0x00000180280e7890 */ /* 0x000fe4000ff1e0ff */
[----:B------:R-:W-:-:S02]  /*1c40*/  UIADD3 UR4, UPT, UPT, UR21, UR4, URZ ;  /* 0x0000000415047290 */ /* 0x000fc4000fffe0ff */
[----:B------:R-:W-:Y:S01]  /*1c50*/  UIADD3.X UR7, UPT, UPT, URZ, UR41, URZ, UP1, !UPT ;  /* 0x00000029ff077290 */ /* 0x000fe20008ffe4ff */
[----:B------:R3:W4:Y:S01]  /*1c60*/  SYNCS.PHASECHK.TRANS64.TRYWAIT P0, [UR5+0x30], R0 ;  /* 0x00003000ff0075a7 */ /* 0x0007220008001105 */
[----:B------:R-:W-:Y:S02]  /*1c70*/  UIADD3 UR32, UPT, UPT, UR24, 0x6800, URZ ;  /* 0x0000680018207890 */ /* 0x000fe4000fffe0ff */
[----:B------:R-:W-:Y:S02]  /*1c80*/  UIADD3 UR26, UPT, UPT, UR34, 0x20, URZ ;  /* 0x00000020221a7890 */ /* 0x000fe4000fffe0ff */
[----:B------:R-:W-:Y:S02]  /*1c90*/  UIADD3 UR24, UPT, UPT, UR24, 0x8800, URZ ;  /* 0x0000880018187890 */ /* 0x000fe4000fffe0ff */
[----:B------:R-:W-:Y:S02]  /*1ca0*/  UIADD3.X UR15, UPT, UPT, URZ, UR41, URZ, UP0, !UPT ;  /* 0x00000029ff0f7290 */ /* 0x000fe400087fe4ff */
[----:B------:R-:W-:-:S02]  /*1cb0*/  UIADD3 UR16, UPT, UPT, UR4, 0x1e800, URZ ;  /* 0x0001e80004107890 */ /* 0x000fc4000fffe0ff */
[----:B------:R-:W-:Y:S01]  /*1cc0*/  UIADD3 UR8, UPT, UPT, UR4, 0x20800, URZ ;  /* 0x0002080004087890 */ /* 0x000fe2000fffe0ff */
[----:B------:R-:W-:Y:S01]  /*1cd0*/  UMOV UR5, 0xf0000 ;  /* 0x000f000000057882 */ /* 0x000fe20000000000 */
[----:B------:R-:W-:Y:S01]  /*1ce0*/  UMOV UR38, 0x0 ;  /* 0x0000000000267882 */ /* 0x000fe20000000000 */
[----:B------:R-:W-:Y:S01]  /*1cf0*/  UMOV UR39, 0x10000000 ;  /* 0x1000000000277882 */ /* 0x000fe20000000000 */
[----:B------:R-:W-:Y:S01]  /*1d00*/  UMOV UR25, UR33 ;  /* 0x0000002100197c82 */ /* 0x000fe20008000000 */
[----:B------:R-:W-:Y:S01]  /*1d10*/  UMOV UR27, UR35 ;  /* 0x00000023001b7c82 */ /* 0x000fe20008000000 */
[----:B------:R-:W-:Y:S01]  /*1d20*/  UMOV UR28, UR36 ;  /* 0x00000024001c7c82 */ /* 0x000fe20008000000 */
[----:B------:R-:W-:Y:S01]  /*1d30*/  UMOV UR17, UR33 ;  /* 0x0000002100117c82 */ /* 0x000fe20008000000 */
[----:B------:R-:W-:Y:S01]  /*1d40*/  UMOV UR20, UR36 ;  /* 0x0000002400147c82 */ /* 0x000fe20008000000 */
[----:B------:R-:W-:Y:S01]  /*1d50*/  UMOV UR18, UR34 ;  /* 0x0000002200127c82 */ /* 0x000fe20008000000 */
[----:B------:R3:W-:Y:S01]  /*1d60*/  UTMALDG.3D.MULTICAST [UR32], [UR6], UR5, desc[UR38] ;  /* 0x00002620060073b4 */ /* 0x0007e20008011805 */
[----:B------:R-:W-:Y:S01]  /*1d70*/  UMOV UR11, UR19 ;  /* 0x00000013000b7c82 */ /* 0x000fe20008000000 */
[----:B------:R-:W-:Y:S01]  /*1d80*/  UMOV UR12, UR36 ;  /* 0x00000024000c7c82 */ /* 0x000fe20008000000 */
[----:B------:R-:W-:Y:S01]  /*1d90*/  UMOV UR9, UR33 ;  /* 0x0000002100097c82 */ /* 0x000fe20008000000 */
[----:B------:R-:W-:Y:S01]  /*1da0*/  UMOV UR10, UR26 ;  /* 0x0000001a000a7c82 */ /* 0x000fe20008000000 */
[----:B------:R-:W-:Y:S01]  /*1db0*/  UIADD3 UR22, UPT, UPT, UR22, 0x1, URZ ;  /* 0x0000000116167890 */ /* 0x000fe2000fffe0ff */
[----:B------:R-:W-:Y:S01]  /*1dc0*/  UMOV UR13, UR30 ;  /* 0x0000001e000d7c82 */ /* 0x000fe20008000000 */
[----:B------:R3:W-:Y:S02]  /*1dd0*/  UTMALDG.3D.MULTICAST [UR24], [UR6], UR5, desc[UR38] ;  /* 0x00002618060073b4 */ /* 0x0007e40008011805 */
[----:B------:R-:W-:Y:S01]  /*1de0*/  UISETP.NE.AND UP0, UPT, UR22, UR30, UPT ;  /* 0x0000001e1600728c */ /* 0x000fe2000bf05270 */
[----:B------:R-:W-:Y:S01]  /*1df0*/  UMOV UR4, UR23 ;  /* 0x0000001700047c82 */ /* 0x000fe20008000000 */
[----:B------:R3:W-:Y:S01]  /*1e00*/  UTMALDG.3D [UR16], [UR14], desc[UR38] ;  /* 0x000026100e0075b4 */ /* 0x0007e20008011000 */
[----:B------:R3:W-:Y:S06]  /*1e10*/  UTMALDG.3D [UR8], [UR14], desc[UR38] ;  /* 0x000026080e0075b4 */ /* 0x0007ec0008011000 */
[----:B---3--:R-:W-:Y:S05]  /*1e20*/  BRA.U UP0, `(.L_x_31) ;  /* 0xfffffffd00147547 */ /* 0x008fea000b83ffff */
.L_x_25:
[----:B------:R-:W-:Y:S01]  /*1e30*/  ULEA UR4, UR23, UR21, 0x3 ;  /* 0x0000001517047291 */ /* 0x000fe2000f8e18ff */
[----:B-1----:R-:W-:Y:S01]  /*1e40*/  SHF.L.U32 R0, R12, 0x1f, RZ ;  /* 0x0000001f0c007819 */ /* 0x002fe200000006ff */
[----:B------:R-:W-:Y:S01]  /*1e50*/  @!P1 SYNCS.ARRIVE.TRANS64.A1T0 RZ, [UR21+0x98], RZ ;  /* 0x000098ffffff99a7 */ /* 0x000fe20008100015 */
[----:B------:R-:W-:-:S06]  /*1e60*/  UISETP.GT.AND UP0, UPT, UR47, UR46, UPT ;  /* 0x0000002e2f00728c */ /* 0x000fcc000bf04270 */
[----:B--2-4-:R1:W2:Y:S03]  /*1e70*/  SYNCS.PHASECHK.TRANS64.TRYWAIT P0, [UR4+0x30], R0 ;  /* 0x00003000ff0075a7 */ /* 0x0142a60008001104 */
[----:B------:R-:W-:Y:S05]  /*1e80*/  BRA.U !UP0, `(.L_x_32) ;  /* 0x0000000108f07547 */ /* 0x000fea000b800000 */
[----:B------:R-:W-:Y:S01]  /*1e90*/  UIADD3 UR14, UPT, UPT, UR48, UR13, URZ ;  /* 0x0000000d300e7290 */ /* 0x000fe2000fffe0ff */
[----:B------:R-:W-:-:S11]  /*1ea0*/  UMOV UR4, UR23 ;  /* 0x0000001700047c82 */ /* 0x000fd60008000000 */
.L_x_38:
[----:B------:R-:W-:Y:S01]  /*1eb0*/  ULEA UR33, UR4, UR21, 0x3 ;  /* 0x0000001504217291 */ /* 0x000fe2000f8e18ff */
[----:B--2---:R-:W-:Y:S01]  /*1ec0*/  @!P3 MOV R2, 0x8000 ;  /* 0x000080000002b802 */ /* 0x004fe20000000f00 */
[----:B--2-4-:R-:W-:Y:S10]  /*1ed0*/  @P0 BRA `(.L_x_33) ;  /* 0x00000000000c0947 */ /* 0x014ff40003800000 */
[----:B------:R-:W-:-:S04]  /*1ee0*/  SHF.L.U32 R3, R12, 0x1f, RZ ;  /* 0x0000001f0c037819 */ /* 0x000fc800000006ff */
[----:B------:R-:W2:Y:S02]  /*1ef0*/  SYNCS.PHASECHK.TRANS64.TRYWAIT P0, [UR33+0x30], R3 ;  /* 0x00003003ff0075a7 */ /* 0x000ea40008001121 */
[----:B--2---:R-:W-:Y:S05]  /*1f00*/  @!P0 BRA `(.L_x_34) ;  /* 0x0000005800b08947 */ /* 0x004fea0003800000 */
.L_x_33:
[----:B------:R2:W-:Y:S01]  /*1f10*/  @!P3 SYNCS.ARRIVE.TRANS64 RZ, [UR33], R2 ;  /* 0x00000002ffffb9a7 */ /* 0x0005e20008000021 */
[----:B------:R-:W-:-:S04]  /*1f20*/  ULOP3.LUT UR5, UR31, 0x2, URZ, 0xfc, !UPT ;  /* 0x000000021f057892 */ /* 0x000fc8000f8efcff */
[----:B------:R-:W-:-:S09]  /*1f30*/  UISETP.NE.AND UP0, UPT, UR5, 0x2, UPT ;  /* 0x000000020500788c */ /* 0x000fd2000bf05270 */
[----:B------:R-:W-:Y:S05]  /*1f40*/  BRA.U UP0, `(.L_x_35) ;  /* 0x0000000100047547 */ /* 0x000fea000b800000 */
[----:B------:R-:W-:Y:S05]  /*1f50*/  BPT.TRAP 0x1 ;  /* 0x000000040000795c */ /* 0x000fea0000300000 */
.L_x_35:
[----:B------:R-:W-:Y:S04]  /*1f60*/  BSSY.RECONVERGENT B0, `(.L_x_36) ;  /* 0x0000003000007945 */ /* 0x000fe80003800200 */
[----:B------:R-:W-:Y:S05]  /*1f70*/  @P2 BRA `(.L_x_37) ;  /* 0x0000000000042947 */ /* 0x000fea0003800000 */
[----:B------:R-:W-:Y:S05]  /*1f80*/  BPT.TRAP 0x1 ;  /* 0x000000040000795c */ /* 0x000fea0000300000 */
.L_x_37:
[----:B------:R-:W-:Y:S05]  /*1f90*/  BSYNC.RECONVERGENT B0 ;  /* 0x0000000000007941 */ /* 0x000fea0003800200 */
.L_x_36:
[----:B------:R-:W-:Y:S02]  /*1fa0*/  UIADD3 UR5, UPT, UPT, UR4, 0x1, URZ ;  /* 0x0000000104057890 */ /* 0x000fe4000fffe0ff */
[----:B------:R-:W-:Y:S02]  /*1fb0*/  USHF.L.U32 UR7, UR4, 0xe, URZ ;  /* 0x0000000e04077899 */ /* 0x000fe400080006ff */
[----:B------:R-:W-:Y:S02]  /*1fc0*/  UISETP.NE.AND UP0, UPT, UR5, 0x6, UPT ;  /* 0x000000060500788c */ /* 0x000fe4000bf05270 */
[----:B------:R-:W-:Y:S02]  /*1fd0*/  ULEA UR24, UR29, UR7, 0x2 ;  /* 0x000000071d187291 */ /* 0x000fe4000f8e10ff */
[----:B------:R-:W-:Y:S02]  /*1fe0*/  USEL UR6, URZ, 0x1, UP0 ;  /* 0x00000001ff067887 */ /* 0x000fe40008000000 */
[----:B------:R-:W-:-:S02]  /*1ff0*/  USEL UR23, UR5, URZ, UP0 ;  /* 0x000000ff05177287 */ /* 0x000fc40008000000 */
[----:B------:R-:W-:Y:S02]  /*2000*/  UIADD3 UR4, UP1, UPT, UR40, 0x80, URZ ;  /* 0x0000008028047890 */ /* 0x000fe4000ff3e0ff */
[----:B------:R-:W-:Y:S01]  /*2010*/  ULEA UR5, UR23, UR21, 0x3 ;  /* 0x0000001517057291 */ /* 0x000fe2000f8e18ff */
[----:B------:R-:W-:Y:S01]  /*2020*/  LOP3.LUT R12, R12, UR6, RZ, 0x3c, !PT ;  /* 0x000000060c0c7c12 */ /* 0x000fe2000f8e3cff */
[----:B------:R-:W-:Y:S02]  /*2030*/  UIADD3 UR24, UPT, UPT, UR21, UR24, URZ ;  /* 0x0000001815187290 */ /* 0x000fe4000fffe0ff */
[----:B------:R-:W-:Y:S01]  /*2040*/  USHF.L.U32 UR34, UR13, 0x6, URZ ;  /* 0x000000060d227899 */ /* 0x000fe200080006ff */
[----:B-1----:R-:W-:Y:S01]  /*2050*/  SHF.L.U32 R0, R12, 0x1f, RZ ;  /* 0x0000001f0c007819 */ /* 0x002fe200000006ff */
[----:B------:R-:W-:Y:S02]  /*2060*/  UIADD3 UR6, UP0, UPT, UR40, 0x180, URZ ;  /* 0x0000018028067890 */ /* 0x000fe4000ff1e0ff */
[----:B------:R-:W-:Y:S01]  /*2070*/  UIADD3 UR8, UPT, UPT, UR21, UR7, URZ ;  /* 0x0000000715087290 */ /* 0x000fe2000fffe0ff */
[----:B------:R3:W4:Y:S01]  /*2080*/  SYNCS.PHASECHK.TRANS64.TRYWAIT P0, [UR5+0x30], R0 ;  /* 0x00003000ff0075a7 */ /* 0x0007220008001105 */
[----:B------:R-:W-:-:S02]  /*2090*/  UIADD3.X UR5, UPT, UPT, URZ, UR41, URZ, UP1, !UPT ;  /* 0x00000029ff057290 */ /* 0x000fc40008ffe4ff */
[----:B------:R-:W-:Y:S02]  /*20a0*/  UIADD3 UR32, UPT, UPT, UR24, 0x6800, URZ ;  /* 0x0000680018207890 */ /* 0x000fe4000fffe0ff */
[----:B------:R-:W-:Y:S02]  /*20b0*/  UIADD3 UR26, UPT, UPT, UR34, 0x20, URZ ;  /* 0x00000020221a7890 */ /* 0x000fe4000fffe0ff */
[----:B------:R-:W-:Y:S02]  /*20c0*/  UIADD3 UR24, UPT, UPT, UR24, 0x8800, URZ ;  /* 0x0000880018187890 */ /* 0x000fe4000fffe0ff */
[----:B------:R-:W-:Y:S02]  /*20d0*/  UIADD3.X UR7, UPT, UPT, URZ, UR41, URZ, UP0, !UPT ;  /* 0x00000029ff077290 */ /* 0x000fe400087fe4ff */
[----:B------:R-:W-:Y:S02]  /*20e0*/  UIADD3 UR16, UPT, UPT, UR8, 0x1e800, URZ ;  /* 0x0001e80008107890 */ /* 0x000fe4000fffe0ff */
[----:B------:R-:W-:Y:S01]  /*20f0*/  UIADD3 UR8, UPT, UPT, UR8, 0x20800, URZ ;  /* 0x0002080008087890 */ /* 0x000fe2000fffe0ff */
[----:B------:R-:W-:Y:S01]  /*2100*/  UMOV UR10, 0xf0000 ;  /* 0x000f0000000a7882 */ /* 0x000fe20000000000 */
[----:B------:R-:W-:Y:S01]  /*2110*/  UMOV UR38, 0x0 ;  /* 0x0000000000267882 */ /* 0x000fe20000000000 */
[----:B------:R-:W-:Y:S01]  /*2120*/  UMOV UR39, 0x10000000 ;  /* 0x1000000000277882 */ /* 0x000fe20000000000 */
[----:B------:R-:W-:Y:S01]  /*2130*/  UMOV UR25, UR33 ;  /* 0x0000002100197c82 */ /* 0x000fe20008000000 */
[----:B------:R-:W-:Y:S01]  /*2140*/  UMOV UR27, UR35 ;  /* 0x00000023001b7c82 */ /* 0x000fe20008000000 */
[----:B------:R-:W-:Y:S01]  /*2150*/  UMOV UR28, UR36 ;  /* 0x00000024001c7c82 */ /* 0x000fe20008000000 */
[----:B------:R-:W-:Y:S01]  /*2160*/  UTMALDG.3D.MULTICAST [UR32], [UR4], UR10, desc[UR38] ;  /* 0x00002620040073b4 */ /* 0x000fe2000801180a */
[----:B------:R-:W-:Y:S01]  /*2170*/  UMOV UR17, UR33 ;  /* 0x0000002100117c82 */ /* 0x000fe20008000000 */
[----:B------:R-:W-:Y:S01]  /*2180*/  UMOV UR20, UR36 ;  /* 0x0000002400147c82 */ /* 0x000fe20008000000 */
[----:B------:R-:W-:Y:S01]  /*2190*/  UMOV UR18, UR34 ;  /* 0x0000002200127c82 */ /* 0x000fe20008000000 */
[----:B------:R-:W-:Y:S01]  /*21a0*/  UMOV UR11, UR19 ;  /* 0x00000013000b7c82 */ /* 0x000fe20008000000 */
[----:B------:R-:W-:Y:S01]  /*21b0*/  UMOV UR12, UR36 ;  /* 0x00000024000c7c82 */ /* 0x000fe20008000000 */
[----:B------:R-:W-:Y:S01]  /*21c0*/  UMOV UR9, UR33 ;  /* 0x0000002100097c82 */ /* 0x000fe20008000000 */
[----:B------:R-:W-:Y:S01]  /*21d0*/  UIADD3 UR13, UPT, UPT, UR13, 0x1, URZ ;  /* 0x000000010d0d7890 */ /* 0x000fe2000fffe0ff */
[----:B------:R1:W-:Y:S03]  /*21e0*/  UTMALDG.3D.MULTICAST [UR24], [UR4], UR10, desc[UR38] ;  /* 0x00002618040073b4 */ /* 0x0003e6000801180a */
[----:B------:R-:W-:Y:S01]  /*21f0*/  UISETP.NE.AND UP0, UPT, UR13, UR14, UPT ;  /* 0x0000000e0d00728c */ /* 0x000fe2000bf05270 */
[----:B------:R3:W-:Y:S01]  /*2200*/  UTMALDG.3D [UR16], [UR6], desc[UR38] ;  /* 0x00002610060075b4 */ /* 0x0007e20008011000 */
[----:B-1----:R-:W-:Y:S01]  /*2210*/  UMOV UR10, UR26 ;  /* 0x0000001a000a7c82 */ /* 0x002fe20008000000 */
[----:B------:R-:W-:Y:S01]  /*2220*/  UMOV UR4, UR23 ;  /* 0x0000001700047c82 */ /* 0x000fe20008000000 */
[----:B------:R3:W-:Y:S05]  /*2230*/  UTMALDG.3D [UR8], [UR6], desc[UR38] ;  /* 0x00002608060075b4 */ /* 0x0007ea0008011000 */
[----:B---3--:R-:W-:Y:S05]  /*2240*/  BRA.U UP0, `(.L_x_38) ;  /* 0xfffffffd00187547 */ /* 0x008fea000b83ffff */
.L_x_32:
[C---:B------:R-:W-:Y:S01]  /*2250*/  LEA R3, R11.reuse, UR21, 0x3 ;  /* 0x000000150b037c11 */ /* 0x040fe2000f8e18ff */
[----:B------:R-:W-:Y:S01]  /*2260*/  NOP ;  /* 0x0000000000007918 */ /* 0x000fe20000000000 */
[----:B-1----:R-:W-:Y:S02]  /*2270*/  SHF.L.U32 R0, R10, 0x1f, RZ ;  /* 0x0000001f0a007819 */ /* 0x002fe400000006ff */
[----:B------:R-:W-:Y:S02]  /*2280*/  LEA R4, R11, UR21, 0x4 ;  /* 0x000000150b047c11 */ /* 0x000fe4000f8e20ff */
[----:B--2-4-:R-:W1:Y:S02]  /*2290*/  SYNCS.PHASECHK.TRANS64.TRYWAIT P0, [R3+URZ+0xa0], R0 ;  /* 0x0000a000030075a7 */ /* 0x014e6400080011ff */
[----:B-1----:R-:W-:Y:S05]  /*22a0*/  @!P0 BRA `(.L_x_39) ;  /* 0x0000005400e08947 */ /* 0x002fea0003800000 */
.L_x_127:
[----:B------:R-:W2:Y:S01]  /*22b0*/  LDS.128 R4, [R4+0x130] ;  /* 0x0001300004047984 */ /* 0x000ea20000000c00 */
[----:B------:R-:W-:Y:S01]  /*22c0*/  UISETP.GE.AND UP0, UPT, UR42, 0x1, UPT ;  /* 0x000000012a00788c */ /* 0x000fe2000bf06270 */
[----:B------:R-:W-:Y:S01]  /*22d0*/  @!PT LDS RZ, [RZ] ;  /* 0x00000000fffff984 */ /* 0x000fe20000000800 */
[----:B------:R-:W-:Y:S01]  /*22e0*/  @!PT LDS RZ, [RZ] ;  /* 0x00000000fffff984 */ /* 0x000fe20000000800 */
[----:B------:R-:W-:Y:S01]  /*22f0*/  @!PT LDS RZ, [RZ] ;  /* 0x00000000fffff984 */ /* 0x000fe20000000800 */
[----:B------:R-:W-:Y:S01]  /*2300*/  @!PT LDS RZ, [RZ] ;  /* 0x00000000fffff984 */ /* 0x000fe20000000800 */
[----:B------:R3:W-:Y:S06]  /*2310*/  MEMBAR.ALL.CTA ;  /* 0x0000000000007992 */ /* 0x0007ec0000008000 */
[----:B---3--:R-:W3:Y:S01]  /*2320*/  FENCE.VIEW.ASYNC.S ;  /* 0x00000000000073c6 */ /* 0x008ee20000000000 */
[----:B--2---:R-:W-:-:S13]  /*2330*/  LOP3.LUT P0, RZ, R6, 0x1, RZ, 0xc0, !PT ;  /* 0x0000000106ff7812 */ /* 0x004fda000780c0ff */
[----:B---3--:R-:W-:Y:S01]  /*2340*/  VOTEU.ANY UP1, P0 ;  /* 0x0000000000ff7886 */ /* 0x008fe20000020100 */
[----:B------:R-:W-:-:S13]  /*2350*/  PLOP3.LUT P0, PT, PT, PT, UP1, 0x80, 0x8 ;  /* 0x000000000008781c */ /* 0x000fda0003f0f018 */
[----:B-1----:R-:W-:Y:S02]  /*2360*/  @P0 LOP3.LUT R0, R5, 0xffff, RZ, 0xc0, !PT ;  /* 0x0000ffff05000812 */ /* 0x002fe400078ec0ff */
[----:B------:R-:W-:Y:S02]  /*2370*/  @P0 MOV R2, R4 ;  /* 0x0000000400020202 */ /* 0x000fe40000000f00 */
[----:B------:R-:W-:Y:S01]  /*2380*/  @P0 R2UR UR5, R0 ;  /* 0x00000000000502ca */ /* 0x000fe200000e0000 */
[----:B------:R-:W-:Y:S01]  /*2390*/  VIADD R0, R3, 0xb0 ;  /* 0x000000b003007836 */ /* 0x000fe20000000000 */
[----:B------:R-:W-:Y:S02]  /*23a0*/  @P0 SHF.R.U32.HI R4, RZ, 0x10, R5 ;  /* 0x00000010ff040819 */ /* 0x000fe40000011605 */
[----:B------:R-:W-:Y:S02]  /*23b0*/  @P0 R2UR UR6, R2 ;  /* 0x00000000020602ca */ /* 0x000fe400000e0000 */
[----:B------:R-:W-:-:S02]  /*23c0*/  PRMT R0, RZ, 0x654, R0 ;  /* 0x00000654ff007816 */ /* 0x000fc40000000000 */
[----:B------:R-:W-:Y:S02]  /*23d0*/  @P0 R2UR UR4, R4 ;  /* 0x00000000040402ca */ /* 0x000fe400000e0000 */
[----:B------:R1:W-:Y:S03]  /*23e0*/  SYNCS.ARRIVE.TRANS64.RED.A1T0 RZ, [R0+URZ], RZ ;  /* 0x000000ff00ff79a7 */ /* 0x0003e600081004ff */
[----:B------:R-:W-:-:S04]  /*23f0*/  @UP1 UMOV UR37, UR5 ;  /* 0x0000000500251c82 */ /* 0x000fc80008000000 */
[----:B------:R-:W-:-:S04]  /*2400*/  @UP1 UMOV UR43, UR6 ;  /* 0x00000006002b1c82 */ /* 0x000fc80008000000 */
[----:B------:R-:W-:Y:S01]  /*2410*/  @UP1 UMOV UR36, UR4 ;  /* 0x0000000400241c82 */ /* 0x000fe20008000000 */
[----:B------:R-:W-:Y:S05]  /*2420*/  BRA.U !UP0, `(.L_x_40) ;  /* 0x0000000108d47547 */ /* 0x000fea000b800000 */
[----:B------:R-:W2:Y:S01]  /*2430*/  LDCU.128 UR12, c[0x0][0xb10] ;  /* 0x00016200ff0c77ac */ /* 0x000ea20008000c00 */
[----:B------:R-:W3:Y:S01]  /*2440*/  LDCU UR22, c[0x0][0xb20] ;  /* 0x00016400ff1677ac */ /* 0x000ee20008000800 */
[----:B------:R-:W4:Y:S01]  /*2450*/  LDCU UR20, c[0x0][0xb0c] ;  /* 0x00016180ff1477ac */ /* 0x000f220008000800 */
[----:B------:R-:W1:Y:S01]  /*2460*/  LDCU.64 UR8, c[0x0][0xb28] ;  /* 0x00016500ff0877ac */ /* 0x000e620008000a00 */
[----:B------:R-:W-:Y:S02]  /*2470*/  UISETP.NE.AND UP3, UPT, UR42, 0x1, UPT ;  /* 0x000000012a00788c */ /* 0x000fe4000bf65270 */
[----:B--2---:R-:W-:Y:S02]  /*2480*/  UIMAD.WIDE.U32 UR6, UR44, UR15, URZ ;  /* 0x0000000f2c0672a5 */ /* 0x004fe4000f8e00ff */
[----:B------:R-:W-:Y:S02]  /*2490*/  UIMAD.WIDE.U32 UR4, UR45, UR12, URZ ;  /* 0x0000000c2d0472a5 */ /* 0x000fe4000f8e00ff */
[----:B------:R-:W-:-:S02]  /*24a0*/  UISETP.NE.AND UP0, UPT, UR14, 0x1, UPT ;  /* 0x000000010e00788c */ /* 0x000fc4000bf05270 */
[----:B------:R-:W-:Y:S01]  /*24b0*/  UIMAD.WIDE.U32 UR18, UR37, UR15, URZ ;  /* 0x0000000f251272a5 */ /* 0x000fe2000f8e00ff */
[----:B------:R-:W-:Y:S02]  /*24c0*/  UMOV UR6, UR7 ;  /* 0x0000000700067c82 */ /* 0x000fe40008000000 */
[----:B------:R-:W-:Y:S01]  /*24d0*/  UMOV UR4, UR5 ;  /* 0x0000000500047c82 */ /* 0x000fe20008000000 */
[----:B---3--:R-:W-:Y:S02]  /*24e0*/  USHF.R.U32.HI UR6, URZ, UR22, UR6 ;  /* 0x00000016ff067299 */ /* 0x008fe40008011606 */
[----:B----4-:R-:W-:Y:S02]  /*24f0*/  UISETP.NE.AND UP2, UPT, UR20, 0x1, UPT ;  /* 0x000000011400788c */ /* 0x010fe4000bf45270 */
[----:B------:R-:W-:Y:S02]  /*2500*/  USHF.R.U32.HI UR4, URZ, UR13, UR4 ;  /* 0x0000000dff047299 */ /* 0x000fe40008011604 */
[----:B------:R-:W-:-:S02]  /*2510*/  USEL UR5, UR44, UR6, !UP0 ;  /* 0x000000062c057287 */ /* 0x000fc4000c000000 */
[----:B------:R-:W-:Y:S02]  /*2520*/  USEL UR6, UR45, UR4, !UP2 ;  /* 0x000000042d067287 */ /* 0x000fe4000d000000 */
[----:B-1----:R-:W-:Y:S01]  /*2530*/  UIMAD.WIDE.U32 UR10, UR5, UR8, URZ ;  /* 0x00000008050a72a5 */ /* 0x002fe2000f8e00ff */
[----:B------:R-:W-:Y:S01]  /*2540*/  UMOV UR4, UR19 ;  /* 0x0000001300047c82 */ /* 0x000fe20008000000 */
[----:B------:R-:W-:Y:S02]  /*2550*/  UIMAD.WIDE.U32 UR16, UR43, UR12, URZ ;  /* 0x0000000c2b1072a5 */ /* 0x000fe4000f8e00ff */
[----:B------:R-:W-:-:S03]  /*2560*/  UIMAD.WIDE.U32 UR18, UR6, UR8, URZ ;  /* 0x00000008061272a5 */ /* 0x000fc6000f8e00ff */
[----:B------:R-:W-:Y:S01]  /*2570*/  UMOV UR10, UR11 ;  /* 0x0000000b000a7c82 */ /* 0x000fe20008000000 */
[----:B------:R-:W-:Y:S02]  /*2580*/  USHF.R.U32.HI UR4, URZ, UR22, UR4 ;  /* 0x00000016ff047299 */ /* 0x000fe40008011604 */
[----:B------:R-:W-:Y:S01]  /*2590*/  @UP3 USHF.R.U32.HI UR5, URZ, UR9, UR10 ;  /* 0x00000009ff053299 */ /* 0x000fe2000801160a */
[----:B------:R-:W-:Y:S01]  /*25a0*/  UMOV UR16, UR17 ;  /* 0x0000001100107c82 */ /* 0x000fe20008000000 */
[----:B------:R-:W-:Y:S01]  /*25b0*/  UMOV UR18, UR19 ;  /* 0x0000001300127c82 */ /* 0x000fe20008000000 */
[----:B------:R-:W-:Y:S02]  /*25c0*/  USHF.R.U32.HI UR13, URZ, UR13, UR16 ;  /* 0x0000000dff0d7299 */ /* 0x000fe40008011610 */
[----:B------:R-:W-:Y:S02]  /*25d0*/  USEL UR4, UR37, UR4, !UP0 ;  /* 0x0000000425047287 */ /* 0x000fe4000c000000 */
[----:B------:R-:W-:-:S02]  /*25e0*/  @UP3 USHF.R.U32.HI UR6, URZ, UR9, UR18 ;  /* 0x00000009ff063299 */ /* 0x000fc40008011612 */
[----:B------:R-:W-:Y:S02]  /*25f0*/  UIMAD UR7, UR42, UR5, URZ ;  /* 0x000000052a0772a4 */ /* 0x000fe4000f8e02ff */
[----:B------:R-:W-:Y:S02]  /*2600*/  USEL UR5, UR43, UR13, !UP2 ;  /* 0x0000000d2b057287 */ /* 0x000fe4000d000000 */
[----:B------:R-:W-:Y:S02]  /*2610*/  UIMAD UR10, UR42, UR6, URZ ;  /* 0x000000062a0a72a4 */ /* 0x000fe4000f8e02ff */
[----:B------:R-:W-:Y:S02]  /*2620*/  UISETP.GE.AND UP0, UPT, UR4, UR7, UPT ;  /* 0x000000070400728c */ /* 0x000fe4000bf06270 */
[----:B------:R-:W-:Y:S02]  /*2630*/  UIMAD.WIDE.U32 UR12, UR4, UR8, URZ ;  /* 0x00000008040c72a5 */ /* 0x000fe4000f8e00ff */
[----:B------:R-:W-:-:S02]  /*2640*/  UISETP.GE.OR UP0, UPT, UR5, UR10, UP0 ;  /* 0x0000000a0500728c */ /* 0x000fc40008706670 */
        /* <DEDUP_REMOVED lines=19> */
.L_x_40:
[----:B------:R-:W2:Y:S02]  /*2780*/  LDCU UR4, c[0x0][0xb30] ;  /* 0x00016600ff0477ac */ /* 0x000ea40008000800 */
[----:B--2---:R-:W-:-:S09]  /*2790*/  UISETP.NE.AND UP0, UPT, UR4, 0x1, UPT ;  /* 0x000000010400788c */ /* 0x004fd2000bf05270 */
[----:B------:R-:W-:Y:S05]  /*27a0*/  BRA.U UP0, `(.L_x_41) ;  /* 0x0000000100447547 */ /* 0x000fea000b800000 */
[----:B------:R-:W2:Y:S01]  /*27b0*/  LDCU.128 UR8, c[0x0][0xb10] ;  /* 0x00016200ff0877ac */ /* 0x000ea20008000c00 */
[----:B------:R-:W3:Y:S01]  /*27c0*/  LDCU UR12, c[0x0][0xb0c] ;  /* 0x00016180ff0c77ac */ /* 0x000ee20008000800 */
[----:B------:R-:W4:Y:S01]  /*27d0*/  LDCU UR13, c[0x0][0xb20] ;  /* 0x00016400ff0d77ac */ /* 0x000f220008000800 */
[----:B--2---:R-:W-:Y:S02]  /*27e0*/  UIMAD.WIDE.U32 UR6, UR43, UR8, URZ ;  /* 0x000000082b0672a5 */ /* 0x004fe4000f8e00ff */
[----:B------:R-:W-:Y:S02]  /*27f0*/  UIMAD.WIDE.U32 UR4, UR37, UR11, URZ ;  /* 0x0000000b250472a5 */ /* 0x000fe4000f8e00ff */
[----:B---3--:R-:W-:Y:S02]  /*2800*/  UISETP.NE.AND UP2, UPT, UR12, 0x1, UPT ;  /* 0x000000010c00788c */ /* 0x008fe4000bf45270 */
[----:B------:R-:W-:Y:S01]  /*2810*/  UISETP.NE.AND UP0, UPT, UR10, 0x1, UPT ;  /* 0x000000010a00788c */ /* 0x000fe2000bf05270 */
[----:B------:R-:W-:-:S02]  /*2820*/  UMOV UR6, UR7 ;  /* 0x0000000700067c82 */ /* 0x000fc40008000000 */
[----:B------:R-:W-:Y:S01]  /*2830*/  UMOV UR4, UR5 ;  /* 0x0000000500047c82 */ /* 0x000fe20008000000 */
[----:B------:R-:W-:Y:S02]  /*2840*/  USHF.R.U32.HI UR9, URZ, UR9, UR6 ;  /* 0x00000009ff097299 */ /* 0x000fe40008011606 */
[----:B----4-:R-:W-:Y:S02]  /*2850*/  USHF.R.U32.HI UR4, URZ, UR13, UR4 ;  /* 0x0000000dff047299 */ /* 0x010fe40008011604 */
[----:B------:R-:W-:Y:S02]  /*2860*/  USEL UR5, UR43, UR9, !UP2 ;  /* 0x000000092b057287 */ /* 0x000fe4000d000000 */
[----:B------:R-:W-:-:S04]  /*2870*/  USEL UR4, UR37, UR4, !UP0 ;  /* 0x0000000425047287 */ /* 0x000fc8000c000000 */
[----:B------:R-:W-:Y:S02]  /*2880*/  UIADD3 UR6, UPT, UPT, UR5, -UR4, URZ ;  /* 0x8000000405067290 */ /* 0x000fe4000fffe0ff */
[----:B------:R-:W-:Y:S02]  /*2890*/  UIADD3 UR4, UPT, UPT, -UR5, UR4, URZ ;  /* 0x0000000405047290 */ /* 0x000fe4000fffe1ff */
[----:B------:R-:W-:Y:S02]  /*28a0*/  UIMAD UR37, UR6, UR10, UR37 ;  /* 0x0000000a062572a4 */ /* 0x000fe4000f8e0225 */
[----:B------:R-:W-:-:S12]  /*28b0*/  UIMAD UR43, UR4, UR12, UR43 ;  /* 0x0000000c042b72a4 */ /* 0x000fd8000f8e022b */
.L_x_41:
[----:B------:R-:W-:Y:S01]  /*28c0*/  VIADD R11, R11, 0x1 ;  /* 0x000000010b0b7836 */ /* 0x000fe20000000000 */
[----:B------:R-:W-:Y:S02]  /*28d0*/  R2UR UR5, R55 ;  /* 0x00000000370572ca */ /* 0x000fe400000e0000 */
[----:B------:R-:W-:Y:S02]  /*28e0*/  R2UR UR4, R54 ;  /* 0x00000000360472ca */ /* 0x000fe400000e0000 */
[C---:B------:R-:W-:Y:S02]  /*28f0*/  ISETP.NE.AND P0, PT, R11.reuse, 0x2, PT ;  /* 0x000000020b00780c */ /* 0x040fe40003f05270 */
[----:B------:R-:W-:Y:S02]  /*2900*/  PLOP3.LUT P1, PT, PT, PT, PT, 0x80, 0x8 ;  /* 0x000000000008781c */ /* 0x000fe40003f2f070 */
[----:B-1----:R-:W-:Y:S02]  /*2910*/  SEL R0, RZ, 0x1, P0 ;  /* 0x00000001ff007807 */ /* 0x002fe40000000000 */
[----:B------:R-:W-:-:S02]  /*2920*/  SEL R11, R11, RZ, P0 ;  /* 0x000000ff0b0b7207 */ /* 0x000fc40000000000 */
[----:B------:R-:W-:Y:S01]  /*2930*/  LOP3.LUT R10, R10, R0, RZ, 0x3c, !PT ;  /* 0x000000000a0a7212 */ /* 0x000fe200078e3cff */
[----:B------:R-:W-:Y:S02]  /*2940*/  UIADD3 UR25, UPT, UPT, UR43, UR5, URZ ;  /* 0x000000052b197290 */ /* 0x000fe4000fffe0ff */
[----:B------:R-:W-:Y:S01]  /*2950*/  UIADD3 UR26, UPT, UPT, UR37, UR4, URZ ;  /* 0x00000004251a7290 */ /* 0x000fe2000fffe0ff */
[----:B------:R-:W-:Y:S11]  /*2960*/  BRA.U UP1, `(.L_x_42) ;  /* 0xffffffed01d47547 */ /* 0x000ff6000b83ffff */
[----:B------:R-:W-:Y:S01]  /*2970*/  UIADD3 UR21, UPT, UPT, UR21, 0x30, URZ ;  /* 0x0000003015157890 */ /* 0x000fe2000fffe0ff */
[----:B------:R-:W-:-:S03]  /*2980*/  SHF.L.U32 R2, R12, 0x1f, RZ ;  /* 0x0000001f0c027819 */ /* 0x000fc600000006ff */
[----:B------:R-:W-:-:S09]  /*2990*/  ULEA UR4, UR23, UR21, 0x3 ;  /* 0x0000001517047291 */ /* 0x000fd2000f8e18ff */
[----:B------:R-:W1:Y:S02]  /*29a0*/  SYNCS.PHASECHK.TRANS64.TRYWAIT P0, [UR4], R2 ;  /* 0x00000002ff0075a7 */ /* 0x000e640008001104 */
[----:B-1----:R-:W-:Y:S05]  /*29b0*/  @!P0 BRA `(.L_x_43) ;  /* 0x0000005000308947 */ /* 0x002fea0003800000 */
.L_x_129:
[----:B------:R-:W-:-:S04]  /*29c0*/  UIADD3 UR4, UPT, UPT, UR23, 0x1, URZ ;  /* 0x0000000117047890 */ /* 0x000fc8000fffe0ff */
[----:B------:R-:W-:-:S04]  /*29d0*/  UISETP.NE.AND UP0, UPT, UR4, 0x6, UPT ;  /* 0x000000060400788c */ /* 0x000fc8000bf05270 */
[----:B------:R-:W-:Y:S02]  /*29e0*/  USEL UR6, URZ, 0x1, UP0 ;  /* 0x00000001ff067887 */ /* 0x000fe40008000000 */
[----:B------:R-:W-:-:S04]  /*29f0*/  USEL UR4, UR4, URZ, UP0 ;  /* 0x000000ff04047287 */ /* 0x000fc80008000000 */
[----:B------:R-:W-:Y:S01]  /*2a00*/  ULEA UR5, UR4, UR21, 0x3 ;  /* 0x0000001504057291 */ /* 0x000fe2000f8e18ff */
[----:B-1----:R-:W-:-:S04]  /*2a10*/  LOP3.LUT R2, R12, UR6, RZ, 0x3c, !PT ;  /* 0x000000060c027c12 */ /* 0x002fc8000f8e3cff */
[----:B------:R-:W-:-:S04]  /*2a20*/  SHF.L.U32 R3, R2, 0x1f, RZ ;  /* 0x0000001f02037819 */ /* 0x000fc800000006ff */
[----:B------:R-:W1:Y:S02]  /*2a30*/  SYNCS.PHASECHK.TRANS64.TRYWAIT P0, [UR5], R3 ;  /* 0x00000003ff0075a7 */ /* 0x000e640008001105 */
[----:B-1----:R-:W-:Y:S05]  /*2a40*/  @!P0 BRA `(.L_x_44) ;  /* 0x0000005000248947 */ /* 0x002fea0003800000 */
.L_x_131:
[----:B------:R-:W-:-:S04]  /*2a50*/  UIADD3 UR4, UPT, UPT, UR4, 0x1, URZ ;  /* 0x0000000104047890 */ /* 0x000fc8000fffe0ff */
[----:B------:R-:W-:-:S04]  /*2a60*/  UISETP.NE.AND UP0, UPT, UR4, 0x6, UPT ;  /* 0x000000060400788c */ /* 0x000fc8000bf05270 */
[----:B------:R-:W-:Y:S02]  /*2a70*/  USEL UR6, URZ, 0x1, UP0 ;  /* 0x00000001ff067887 */ /* 0x000fe40008000000 */
[----:B------:R-:W-:-:S04]  /*2a80*/  USEL UR4, UR4, URZ, UP0 ;  /* 0x000000ff04047287 */ /* 0x000fc80008000000 */
[----:B------:R-:W-:Y:S01]  /*2a90*/  ULEA UR5, UR4, UR21, 0x3 ;  /* 0x0000001504057291 */ /* 0x000fe2000f8e18ff */
[----:B------:R-:W-:-:S04]  /*2aa0*/  LOP3.LUT R2, R2, UR6, RZ, 0x3c, !PT ;  /* 0x0000000602027c12 */ /* 0x000fc8000f8e3cff */
[----:B-1----:R-:W-:-:S04]  /*2ab0*/  SHF.L.U32 R3, R2, 0x1f, RZ ;  /* 0x0000001f02037819 */ /* 0x002fc800000006ff */
[----:B------:R-:W1:Y:S02]  /*2ac0*/  SYNCS.PHASECHK.TRANS64.TRYWAIT P0, [UR5], R3 ;  /* 0x00000003ff0075a7 */ /* 0x000e640008001105 */
[----:B-1----:R-:W-:Y:S05]  /*2ad0*/  @!P0 BRA `(.L_x_45) ;  /* 0x0000005000188947 */ /* 0x002fea0003800000 */
.L_x_133:
        /* <DEDUP_REMOVED lines=9> */
.L_x_135:
        /* <DEDUP_REMOVED lines=9> */
.L_x_137:
[----:B------:R-:W-:-:S04]  /*2c00*/  UIADD3 UR4, UPT, UPT, UR4, 0x1, URZ ;  /* 0x0000000104047890 */ /* 0x000fc8000fffe0ff */
[----:B------:R-:W-:-:S04]  /*2c10*/  UISETP.NE.AND UP0, UPT, UR4, 0x6, UPT ;  /* 0x000000060400788c */ /* 0x000fc8000bf05270 */
[----:B------:R-:W-:Y:S02]  /*2c20*/  USEL UR5, URZ, 0x1, UP0 ;  /* 0x00000001ff057887 */ /* 0x000fe40008000000 */
[----:B------:R-:W-:-:S04]  /*2c30*/  USEL UR4, UR4, URZ, UP0 ;  /* 0x000000ff04047287 */ /* 0x000fc80008000000 */
[----:B------:R-:W-:Y:S01]  /*2c40*/  ULEA UR4, UR4, UR21, 0x3 ;  /* 0x0000001504047291 */ /* 0x000fe2000f8e18ff */
[----:B------:R-:W-:-:S04]  /*2c50*/  LOP3.LUT R2, R2, UR5, RZ, 0x3c, !PT ;  /* 0x0000000502027c12 */ /* 0x000fc8000f8e3cff */
[----:B------:R-:W-:Y:S01]  /*2c60*/  SHF.L.U32 R2, R2, 0x1f, RZ ;  /* 0x0000001f02027819 */ /* 0x000fe200000006ff */
[----:B-1----:R-:W-:-:S07]  /*2c70*/  IMAD.U32 R0, RZ, RZ, UR4 ;  /* 0x00000004ff007e24 */ /* 0x002fce000f8e00ff */
.L_x_48:
[----:B-1----:R1:W2:Y:S02]  /*2c80*/  SYNCS.PHASECHK.TRANS64.TRYWAIT P0, [R0+URZ], R2 ;  /* 0x00000002000075a7 */ /* 0x0022a400080011ff */
[----:B--2---:R-:W-:Y:S05]  /*2c90*/  @!P0 NANOSLEEP.SYNCS 0x989680 ;  /* 0x009896800000895d */ /* 0x004fea0003900000 */
[----:B------:R-:W2:Y:S02]  /*2ca0*/  @!P0 SYNCS.PHASECHK.TRANS64 P0, [R0+URZ], R2 ;  /* 0x00000002000085a7 */ /* 0x000ea400080010ff */
[----:B--2---:R-:W-:Y:S05]  /*2cb0*/  @P0 EXIT ;  /* 0x000000000000094d */ /* 0x004fea0003800000 */
[----:B------:R-:W-:Y:S05]  /*2cc0*/  BRA `(.L_x_48) ;  /* 0xfffffffc00ec7947 */ /* 0x000fea000383ffff */
.L_x_22:
[----:B------:R-:W-:-:S04]  /*2cd0*/  UISETP.NE.AND UP0, UPT, UR54, URZ, UPT ;  /* 0x000000ff3600728c */ /* 0x000fc8000bf05270 */
[----:B------:R-:W-:-:S09]  /*2ce0*/  UISETP.NE.OR UP0, UPT, UR22, 0x1, UP0 ;  /* 0x000000011600788c */ /* 0x000fd20008705670 */
[----:B------:R-:W-:Y:S05]  /*2cf0*/  BRA.U UP0, `(.L_x_49) ;  /* 0x0000000500487547 */ /* 0x000fea000b800000 */
[----:B------:R-:W-:Y:S01]  /*2d00*/  ISETP.GE.U32.AND P2, PT, R0, 0x4, PT ;  /* 0x000000040000780c */ /* 0x000fe20003f46070 */
[----:B------:R-:W-:Y:S01]  /*2d10*/  IMAD.MOV.U32 R12, RZ, RZ, 0x1 ;  /* 0x00000001ff0c7424 */ /* 0x000fe200078e00ff */
[----:B------:R-:W-:Y:S02]  /*2d20*/  CS2R R10, SRZ ;  /* 0x00000000000a7805 */ /* 0x000fe4000001ff00 */
[----:B------:R-:W-:Y:S01]  /*2d30*/  CS2R R8, SRZ ;  /* 0x0000000000087805 */ /* 0x000fe2000001ff00 */
[----:B------:R-:W-:Y:S01]  /*2d40*/  UMOV UR6, 0x400 ;  /* 0x0000040000067882 */ /* 0x000fe20000000000 */
[----:B------:R-:W-:Y:S01]  /*2d50*/  UMOV UR5, URZ ;  /* 0x000000ff00057c82 */ /* 0x000fe20008000000 */
[----:B------:R-:W-:-:S12]  /*2d60*/  ULEA UR6, UR54, UR6, 0x18 ;  /* 0x0000000636067291 */ /* 0x000fd8000f8ec0ff */
.L_x_53:
[----:B------:R-:W-:Y:S02]  /*2d70*/  LEA R2, R8, UR6, 0x3 ;  /* 0x0000000608027c11 */ /* 0x000fe4000f8e18ff */
[----:B------:R-:W-:-:S03]  /*2d80*/  SHF.L.U32 R4, R9, 0x1f, RZ ;  /* 0x0000001f09047819 */ /* 0x000fc600000006ff */
[----:B------:R-:W-:Y:S01]  /*2d90*/  VIADD R5, R2, 0x110 ;  /* 0x0000011002057836 */ /* 0x000fe20000000000 */
[----:B------:R-:W1:Y:S02]  /*2da0*/  SYNCS.PHASECHK.TRANS64.TRYWAIT P0, [R2+URZ+0x100], R4 ;  /* 0x00010004020075a7 */ /* 0x000e6400080011ff */
[----:B-1----:R-:W-:Y:S05]  /*2db0*/  @!P0 BRA `(.L_x_50) ;  /* 0x0000004c00a88947 */ /* 0x002fea0003800000 */
.L_x_138:
[----:B------:R-:W-:Y:S01]  /*2dc0*/  ULEA UR4, UR5, UR6, 0x3 ;  /* 0x0000000605047291 */ /* 0x000fe2000f8e18ff */
[----:B-1----:R-:W-:Y:S01]  /*2dd0*/  PRMT R2, RZ, 0x654, R5 ;  /* 0x00000654ff027816 */ /* 0x002fe20000000005 */
[----:B------:R-:W-:Y:S01]  /*2de0*/  @!P2 IMAD.MOV.U32 R4, RZ, RZ, 0x10 ;  /* 0x00000010ff04a424 */ /* 0x000fe200078e00ff */
[----:B------:R-:W-:Y:S01]  /*2df0*/  SHF.L.U32 R5, R12, 0x1f, RZ ;  /* 0x0000001f0c057819 */ /* 0x000fe200000006ff */
[----:B------:R-:W-:Y:S01]  /*2e00*/  UIADD3 UR7, UPT, UPT, UR4, 0xa0, URZ ;  /* 0x000000a004077890 */ /* 0x000fe2000fffe0ff */
[----:B------:R1:W-:Y:S05]  /*2e10*/  SYNCS.ARRIVE.TRANS64.RED.A1T0 RZ, [R2+URZ], RZ ;  /* 0x000000ff02ff79a7 */ /* 0x0003ea00081004ff */
[----:B------:R-:W-:Y:S01]  /*2e20*/  IMAD.U32 R6, RZ, RZ, UR7 ;  /* 0x00000007ff067e24 */ /* 0x000fe2000f8e00ff */
[----:B------:R-:W2:Y:S04]  /*2e30*/  SYNCS.PHASECHK.TRANS64.TRYWAIT P0, [UR4+0xb0], R5 ;  /* 0x0000b005ff0075a7 */ /* 0x000ea80008001104 */
[----:B------:R-:W-:Y:S01]  /*2e40*/  PRMT R6, R0, 0x654, R6 ;  /* 0x0000065400067816 */ /* 0x000fe20000000006 */
[----:B-12---:R-:W-:Y:S06]  /*2e50*/  @!P0 BRA `(.L_x_51) ;  /* 0x0000004c00948947 */ /* 0x006fec0003800000 */
.L_x_140:
[----:B------:R-:W-:Y:S01]  /*2e60*/  ULEA UR8, UR5, UR6, 0x4 ;  /* 0x0000000605087291 */ /* 0x000fe2000f8e20ff */
[----:B------:R-:W-:Y:S01]  /*2e70*/  SEL R3, R6, R3, !P2 ;  /* 0x0000000306037207 */ /* 0x000fe20005000000 */
[----:B------:R-:W-:Y:S01]  /*2e80*/  UIADD3 UR9, UPT, UPT, UR4, 0xa0, URZ ;  /* 0x000000a004097890 */ /* 0x000fe2000fffe0ff */
[----:B-1----:R-:W-:Y:S01]  /*2e90*/  LEA R2, R11, UR6, 0x3 ;  /* 0x000000060b027c11 */ /* 0x002fe2000f8e18ff */
[----:B------:R-:W-:Y:S01]  /*2ea0*/  UIADD3 UR8, UPT, UPT, UR8, 0x130, URZ ;  /* 0x0000013008087890 */ /* 0x000fe2000fffe0ff */
[----:B------:R1:W-:Y:S01]  /*2eb0*/  @!P2 SYNCS.ARRIVE.TRANS64.RED RZ, [R3+URZ], R4 ;  /* 0x0000000403ffa9a7 */ /* 0x0003e200080004ff */
[----:B------:R-:W-:Y:S01]  /*2ec0*/  UIADD3 UR4, UPT, UPT, UR5, 0x1, URZ ;  /* 0x0000000105047890 */ /* 0x000fe2000fffe0ff */
[----:B------:R-:W-:-:S03]  /*2ed0*/  VIADD R8, R8, 0x1 ;  /* 0x0000000108087836 */ /* 0x000fc60000000000 */
[----:B------:R-:W-:Y:S02]  /*2ee0*/  UISETP.NE.AND UP0, UPT, UR4, 0x2, UPT ;  /* 0x000000020400788c */ /* 0x000fe4000bf05270 */
[----:B------:R-:W-:Y:S01]  /*2ef0*/  ISETP.NE.AND P0, PT, R8, 0x2, PT ;  /* 0x000000020800780c */ /* 0x000fe20003f05270 */
[----:B------:R-:W-:Y:S06]  /*2f00*/  UGETNEXTWORKID.BROADCAST [UR8], [UR9] ;  /* 0x00000000080073ca */ /* 0x000fec0008000100 */
[----:B------:R-:W-:Y:S02]  /*2f10*/  USEL UR7, URZ, 0x1, UP0 ;  /* 0x00000001ff077887 */ /* 0x000fe40008000000 */
[----:B------:R-:W-:-:S04]  /*2f20*/  USEL UR5, UR4, URZ, UP0 ;  /* 0x000000ff04057287 */ /* 0x000fc80008000000 */
[----:B------:R-:W-:Y:S02]  /*2f30*/  LOP3.LUT R12, R12, UR7, RZ, 0x3c, !PT ;  /* 0x000000070c0c7c12 */ /* 0x000fe4000f8e3cff */
[----:B-1----:R-:W-:-:S04]  /*2f40*/  SHF.L.U32 R4, R10, 0x1f, RZ ;  /* 0x0000001f0a047819 */ /* 0x002fc800000006ff */
[----:B------:R-:W1:Y:S02]  /*2f50*/  SYNCS.PHASECHK.TRANS64.TRYWAIT P1, [R2+URZ+0xa0], R4 ;  /* 0x0000a004020075a7 */ /* 0x000e6400080211ff */
[----:B-1----:R-:W-:Y:S05]  /*2f60*/  @!P1 BRA `(.L_x_52) ;  /* 0x0000004c00689947 */ /* 0x002fea0003800000 */
.L_x_141:
[C---:B-1----:R-:W-:Y:S01]  /*2f70*/  LEA R4, R11.reuse, UR6, 0x4 ;  /* 0x000000060b047c11 */ /* 0x042fe2000f8e20ff */
[----:B------:R-:W-:Y:S01]  /*2f80*/  VIADD R2, R2, 0xb0 ;  /* 0x000000b002027836 */ /* 0x000fe20000000000 */
[----:B------:R-:W-:Y:S01]  /*2f90*/  SEL R8, R8, RZ, P0 ;  /* 0x000000ff08087207 */ /* 0x000fe20000000000 */
[----:B------:R-:W-:-:S03]  /*2fa0*/  VIADD R11, R11, 0x1 ;  /* 0x000000010b0b7836 */ /* 0x000fc60000000000 */
[----:B------:R-:W1:Y:S01]  /*2fb0*/  LDS.128 R4, [R4+0x130] ;  /* 0x0001300004047984 */ /* 0x000e620000000c00 */
[----:B------:R-:W-:Y:S02]  /*2fc0*/  PRMT R2, RZ, 0x654, R2 ;  /* 0x00000654ff027816 */ /* 0x000fe40000000002 */
[C---:B------:R-:W-:Y:S01]  /*2fd0*/  ISETP.NE.AND P1, PT, R11.reuse, 0x2, PT ;  /* 0x000000020b00780c */ /* 0x040fe20003f25270 */
[----:B------:R-:W-:Y:S01]  /*2fe0*/  @!PT LDS RZ, [RZ] ;  /* 0x00000000fffff984 */ /* 0x000fe20000000800 */
[----:B------:R-:W-:Y:S01]  /*2ff0*/  @!PT LDS RZ, [RZ] ;  /* 0x00000000fffff984 */ /* 0x000fe20000000800 */
[----:B------:R-:W-:Y:S01]  /*3000*/  @!PT LDS RZ, [RZ] ;  /* 0x00000000fffff984 */ /* 0x000fe20000000800 */
[----:B------:R-:W-:Y:S01]  /*3010*/  @!PT LDS RZ, [RZ] ;  /* 0x00000000fffff984 */ /* 0x000fe20000000800 */
[----:B------:R2:W-:Y:S06]  /*3020*/  MEMBAR.ALL.CTA ;  /* 0x0000000000007992 */ /* 0x0005ec0000008000 */
[----:B--2---:R-:W2:Y:S01]  /*3030*/  FENCE.VIEW.ASYNC.S ;  /* 0x00000000000073c6 */ /* 0x004ea20000000000 */
[----:B------:R-:W-:Y:S01]  /*3040*/  SEL R11, R11, RZ, P1 ;  /* 0x000000ff0b0b7207 */ /* 0x000fe20000800000 */
[----:B--2---:R2:W-:Y:S01]  /*3050*/  SYNCS.ARRIVE.TRANS64.RED.A1T0 RZ, [R2+URZ], RZ ;  /* 0x000000ff02ff79a7 */ /* 0x0045e200081004ff */
[----:B-1----:R-:W-:-:S02]  /*3060*/  LOP3.LUT P3, RZ, R6, 0x1, RZ, 0xc0, !PT ;  /* 0x0000000106ff7812 */ /* 0x002fc4000786c0ff */
[----:B------:R-:W-:-:S04]  /*3070*/  SEL R4, RZ, 0x1, P1 ;  /* 0x00000001ff047807 */ /* 0x000fc80000800000 */
[----:B------:R-:W-:Y:S02]  /*3080*/  LOP3.LUT R10, R10, R4, RZ, 0x3c, !PT ;  /* 0x000000040a0a7212 */ /* 0x000fe400078e3cff */
[----:B--2---:R-:W-:-:S04]  /*3090*/  SEL R2, RZ, 0x1, P0 ;  /* 0x00000001ff027807 */ /* 0x004fc80000000000 */
[----:B------:R-:W-:Y:S01]  /*30a0*/  LOP3.LUT R9, R9, R2, RZ, 0x3c, !PT ;  /* 0x0000000209097212 */ /* 0x000fe200078e3cff */
[----:B------:R-:W-:Y:S06]  /*30b0*/  @P3 BRA `(.L_x_53) ;  /* 0xfffffffc002c3947 */ /* 0x000fec000383ffff */
[----:B------:R-:W-:Y:S01]  /*30c0*/  ULEA UR4, UR5, UR6, 0x3 ;  /* 0x0000000605047291 */ /* 0x000fe2000f8e18ff */
[----:B------:R-:W-:-:S08]  /*30d0*/  SHF.L.U32 R2, R12, 0x1f, RZ ;  /* 0x0000001f0c027819 */ /* 0x000fd000000006ff */
[----:B------:R-:W1:Y:S02]  /*30e0*/  SYNCS.PHASECHK.TRANS64 P0, [UR4+0xb0], R2 ;  /* 0x0000b002ff0075a7 */ /* 0x000e640008001004 */
[----:B-1----:R-:W-:Y:S05]  /*30f0*/  @P0 BRA `(.L_x_54) ;  /* 0x0000000000080947 */ /* 0x002fea0003800000 */
[----:B------:R-:W1:Y:S02]  /*3100*/  SYNCS.PHASECHK.TRANS64.TRYWAIT P0, [UR4+0xb0], R2 ;  /* 0x0000b002ff0075a7 */ /* 0x000e640008001104 */
[----:B-1----:R-:W-:Y:S05]  /*3110*/  @!P0 BRA `(.L_x_55) ;  /* 0x0000004c00108947 */ /* 0x002fea0003800000 */
.L_x_54:
[----:B------:R-:W-:-:S04]  /*3120*/  UIADD3 UR7, UPT, UPT, UR5, 0x1, URZ ;  /* 0x0000000105077890 */ /* 0x000fc8000fffe0ff */
[----:B------:R-:W-:-:S04]  /*3130*/  UISETP.NE.AND UP0, UPT, UR7, 0x2, UPT ;  /* 0x000000020700788c */ /* 0x000fc8000bf05270 */
[----:B------:R-:W-:Y:S02]  /*3140*/  USEL UR8, URZ, 0x1, UP0 ;  /* 0x00000001ff087887 */ /* 0x000fe40008000000 */
[----:B------:R-:W-:-:S04]  /*3150*/  USEL UR7, UR7, URZ, UP0 ;  /* 0x000000ff07077287 */ /* 0x000fc80008000000 */
[----:B------:R-:W-:Y:S01]  /*3160*/  ULEA UR7, UR7, UR6, 0x3 ;  /* 0x0000000607077291 */ /* 0x000fe2000f8e18ff */
[----:B-1----:R-:W-:-:S04]  /*3170*/  LOP3.LUT R2, R12, UR8, RZ, 0x3c, !PT ;  /* 0x000000080c027c12 */ /* 0x002fc8000f8e3cff */
[----:B------:R-:W-:-:S04]  /*3180*/  SHF.L.U32 R0, R2, 0x1f, RZ ;  /* 0x0000001f02007819 */ /* 0x000fc800000006ff */
[----:B------:R-:W1:Y:S02]  /*3190*/  SYNCS.PHASECHK.TRANS64 P0, [UR7+0xb0], R0 ;  /* 0x0000b000ff0075a7 */ /* 0x000e640008001007 */
[----:B-1----:R-:W-:Y:S05]  /*31a0*/  @P0 EXIT ;  /* 0x000000000000094d */ /* 0x002fea0003800000 */
[----:B------:R-:W-:Y:S02]  /*31b0*/  SHF.L.U32 R2, R2, 0x1f, RZ ;  /* 0x0000001f02027819 */ /* 0x000fe400000006ff */
[----:B------:R-:W-:-:S07]  /*31c0*/  MOV R0, UR7 ;  /* 0x0000000700007c02 */ /* 0x000fce0008000f00 */
.L_x_56:
[----:B-1----:R1:W2:Y:S02]  /*31d0*/  SYNCS.PHASECHK.TRANS64.TRYWAIT P0, [R0+URZ+0xb0], R2 ;  /* 0x0000b002000075a7 */ /* 0x0022a400080011ff */
[----:B--2---:R-:W-:Y:S05]  /*31e0*/  @!P0 NANOSLEEP.SYNCS 0x989680 ;  /* 0x009896800000895d */ /* 0x004fea0003900000 */
[----:B------:R-:W2:Y:S02]  /*31f0*/  @!P0 SYNCS.PHASECHK.TRANS64 P0, [R0+URZ+0xb0], R2 ;  /* 0x0000b002000085a7 */ /* 0x000ea400080010ff */
[----:B--2---:R-:W-:Y:S05]  /*3200*/  @P0 EXIT ;  /* 0x000000000000094d */ /* 0x004fea0003800000 */
[----:B------:R-:W-:Y:S05]  /*3210*/  BRA `(.L_x_56) ;  /* 0xfffffffc00ec7947 */ /* 0x000fea000383ffff */
.L_x_49:
[----:B------:R-:W-:Y:S05]  /*3220*/  BRA.U UP4, `(.L_x_57) ;  /* 0x0000001104447547 */ /* 0x000fea000b800000 */
[----:B------:R-:W-:Y:S01]  /*3230*/  UMOV UR4, 0x40 ;  /* 0x0000004000047882 */ /* 0x000fe20000000000 */
[----:B------:R-:W-:Y:S01]  /*3240*/  NOP ;  /* 0x0000000000007918 */ /* 0x000fe20000000000 */
[----:B------:R-:W-:Y:S01]  /*3250*/  ULEA UR5, UR54, UR4, 0x18 ;  /* 0x0000000436057291 */ /* 0x000fe2000f8ec0ff */
[----:B------:R-:W-:Y:S02]  /*3260*/  UMOV UR6, 0x400 ;  /* 0x0000040000067882 */ /* 0x000fe40000000000 */
[----:B------:R-:W-:-:S06]  /*3270*/  ULEA UR6, UR54, UR6, 0x18 ;  /* 0x0000000636067291 */ /* 0x000fcc000f8ec0ff */
[----:B------:R-:W1:Y:S02]  /*3280*/  LDS.U8 R0, [UR5+0x1c] ;  /* 0x00001c05ff007984 */ /* 0x000e640008000000 */
[----:B-1----:R-:W-:-:S13]  /*3290*/  ISETP.NE.AND P0, PT, R0, RZ, PT ;  /* 0x000000ff0000720c */ /* 0x002fda0003f05270 */
[----:B------:R-:W-:Y:S05]  /*32a0*/  @P0 BRA `(.L_x_58) ;  /* 0x0000000000580947 */ /* 0x000fea0003800000 */
[----:B------:R-:W-:-:S13]  /*32b0*/  ELECT P0, URZ, PT ;  /* 0x0000000000ff782f */ /* 0x000fda0003800000 */
[----:B------:R-:W-:Y:S05]  /*32c0*/  @!P0 BRA `(.L_x_59) ;  /* 0x0000000000608947 */ /* 0x000fea0003800000 */
[----:B------:R-:W-:Y:S01]  /*32d0*/  UMOV UR4, 0x10 ;  /* 0x0000001000047882 */ /* 0x000fe20000000000 */
[----:B------:R-:W-:Y:S01]  /*32e0*/  HFMA2 R0, -RZ, RZ, 0, 5.9604644775390625e-08 ;  /* 0x00000001ff007431 */ /* 0x000fe200000001ff */
[----:B------:R-:W-:-:S03]  /*32f0*/  MOV R3, 0xffff ;  /* 0x0000ffff00037802 */ /* 0x000fc60000000f00 */
[----:B------:R-:W-:Y:S04]  /*3300*/  DEPBAR.LE SB1, 0x36 ;  /* 0x00009d800000791a */ /* 0x000fe80000000000 */
[----:B------:R-:W1:Y:S02]  /*3310*/  UTCATOMSWS.FIND_AND_SET.ALIGN UP0, UR4, UR4 ;  /* 0x00000004000475e3 */ /* 0x000e640008000800 */
[----:B-1----:R-:W-:Y:S01]  /*3320*/  MOV R4, UR4 ;  /* 0x0000000400047c02 */ /* 0x002fe20008000f00 */
[----:B------:R-:W-:Y:S06]  /*3330*/  BRA.U UP0, `(.L_x_60) ;  /* 0x0000000100187547 */ /* 0x000fec000b800000 */
.L_x_61:
[----:B------:R-:W-:Y:S05]  /*3340*/  NANOSLEEP 0x64 ;  /* 0x000000640000795d */ /* 0x000fea0003800000 */
[----:B------:R-:W-:-:S05]  /*3350*/  UMOV UR4, 0x10 ;  /* 0x0000001000047882 */ /* 0x000fca0000000000 */
[----:B------:R-:W-:Y:S04]  /*3360*/  DEPBAR.LE SB1, 0x36 ;  /* 0x00009d800000791a */ /* 0x000fe80000000000 */
[----:B------:R-:W1:Y:S02]  /*3370*/  UTCATOMSWS.FIND_AND_SET.ALIGN UP0, UR4, UR4 ;  /* 0x00000004000475e3 */ /* 0x000e640008000800 */
[----:B-1----:R-:W-:Y:S01]  /*3380*/  MOV R4, UR4 ;  /* 0x0000000400047c02 */ /* 0x002fe20008000f00 */
[----:B------:R-:W-:Y:S05]  /*3390*/  BRA.U !UP0, `(.L_x_61) ;  /* 0xfffffffd08e87547 */ /* 0x000fea000b83ffff */
.L_x_60:
[-C--:B------:R-:W-:Y:S02]  /*33a0*/  SHF.L.U32 R3, R3, R4.reuse, RZ ;  /* 0x0000000403037219 */ /* 0x080fe400000006ff */
[----:B------:R-:W-:Y:S01]  /*33b0*/  SHF.L.U32 R0, R0, R4, RZ ;  /* 0x0000000400007219 */ /* 0x000fe200000006ff */
[----:B------:R-:W-:Y:S02]  /*33c0*/  IMAD.SHL.U32 R4, R4, 0x20, RZ ;  /* 0x0000002004047824 */ /* 0x000fe400078e00ff */
[----:B------:R1:W-:Y:S04]  /*33d0*/  ATOMS.OR RZ, [UR5+0x14], R3 ;  /* 0x00001403ffff798c */ /* 0x0003e8000b000005 */
[----:B------:R1:W-:Y:S04]  /*33e0*/  ATOMS.OR RZ, [UR5+0x18], R0 ;  /* 0x00001800ffff798c */ /* 0x0003e8000b000005 */
[----:B------:R1:W-:Y:S01]  /*33f0*/  STS [UR6+0x150], R4 ;  /* 0x00015004ff007988 */ /* 0x0003e20008000806 */
[----:B------:R-:W-:Y:S05]  /*3400*/  BRA `(.L_x_59) ;  /* 0x0000000000107947 */ /* 0x000fea0003800000 */
.L_x_58:
[----:B------:R-:W-:Y:S02]  /*3410*/  MOV R0, 0xffffffff ;  /* 0xffffffff00007802 */ /* 0x000fe40000000f00 */
[----:B------:R-:W-:-:S03]  /*3420*/  MOV R4, 0x3450 ;  /* 0x0000345000047802 */ /* 0x000fc60000000f00 */
[----:B------:R1:W-:Y:S04]  /*3430*/  STS [UR6+0x150], R0 ;  /* 0x00015000ff007988 */ /* 0x0003e80008000806 */
[----:B-1---5:R-:W-:Y:S05]  /*3440*/  CALL.REL.NOINC `($__internal_1_$__cuda_sm10x_tcgen05_guardrail_trap_phase_invalid_during_alloc) ;  /* 0x0000004c00e87944 */ /* 0x022fea0003c00000 */
.L_x_59:
[----:B------:R-:W-:Y:S05]  /*3450*/  WARPSYNC.ALL ;  /* 0x0000000000007948 */ /* 0x000fea0003800000 */
[----:B------:R-:W2:Y:S01]  /*3460*/  S2UR UR4, SR_CgaCtaId ;  /* 0x00000000000479c3 */ /* 0x000ea20000008800 */
[----:B------:R-:W-:Y:S01]  /*3470*/  UMOV UR41, 0x400 ;  /* 0x0000040000297882 */ /* 0x000fe20000000000 */
[----:B------:R-:W-:-:S06]  /*3480*/  NOP ;  /* 0x0000000000007918 */ /* 0x000fcc0000000000 */
[----:B------:R-:W-:Y:S06]  /*3490*/  BAR.ARV 0x6, 0xa0 ;  /* 0x0182800000007b1d */ /* 0x000fec0000002000 */
[----:B------:R-:W3:Y:S01]  /*34a0*/  LDCU UR6, c[0x0][0x38c] ;  /* 0x00007180ff0677ac */ /* 0x000ee20008000800 */
[----:B------:R-:W-:Y:S01]  /*34b0*/  LOP3.LUT R2, R2, 0xffff, RZ, 0xc0, !PT ;  /* 0x0000ffff02027812 */ /* 0x000fe200078ec0ff */
[----:B------:R-:W-:Y:S01]  /*34c0*/  IMAD.MOV.U32 R11, RZ, RZ, 0x1 ;  /* 0x00000001ff0b7424 */ /* 0x000fe200078e00ff */
[----:B------:R-:W-:Y:S01]  /*34d0*/  CS2R R8, SRZ ;  /* 0x0000000000087805 */ /* 0x000fe2000001ff00 */
[----:B------:R-:W4:Y:S01]  /*34e0*/  LDCU UR7, c[0x0][0x38c] ;  /* 0x00007180ff0777ac */ /* 0x000f220008000800 */
[----:B------:R-:W-:Y:S01]  /*34f0*/  R2UR UR42, R2 ;  /* 0x00000000022a72ca */ /* 0x000fe200000e0000 */
[----:B------:R-:W-:Y:S01]  /*3500*/  IMAD.MOV.U32 R10, RZ, RZ, RZ ;  /* 0x000000ffff0a7224 */ /* 0x000fe200078e00ff */
[----:B------:R-:W-:Y:S01]  /*3510*/  UMOV UR45, URZ ;  /* 0x000000ff002d7c82 */ /* 0x000fe20008000000 */
[----:B------:R-:W-:Y:S01]  /*3520*/  UMOV UR39, URZ ;  /* 0x000000ff00277c82 */ /* 0x000fe20008000000 */
[----:B--2---:R-:W-:Y:S01]  /*3530*/  ULEA UR41, UR4, UR41, 0x18 ;  /* 0x0000002904297291 */ /* 0x004fe2000f8ec0ff */
[----:B------:R-:W-:Y:S01]  /*3540*/  UMOV UR62, 0x0 ;  /* 0x00000000003e7882 */ /* 0x000fe20000000000 */
[----:B------:R-:W-:-:S02]  /*3550*/  UMOV UR63, 0x4100910 ;  /* 0x04100910003f7882 */ /* 0x000fc40000000000 */
[----:B------:R-:W-:Y:S02]  /*3560*/  UIADD3 UR5, UPT, UPT, UR41, 0x6800, URZ ;  /* 0x0000680029057890 */ /* 0x000fe4000fffe0ff */
[----:B------:R-:W-:Y:S02]  /*3570*/  UIADD3 UR4, UPT, UPT, UR41, 0x1e800, URZ ;  /* 0x0001e80029047890 */ /* 0x000fe4000fffe0ff */
[----:B---3--:R-:W-:Y:S01]  /*3580*/  UIADD3 UR6, UPT, UPT, UR6, 0x3f, URZ ;  /* 0x0000003f06067890 */ /* 0x008fe2000fffe0ff */
[----:B-1----:R-:W1:Y:S01]  /*3590*/  LDS R0, [UR41+0x150] ;  /* 0x00015029ff007984 */ /* 0x002e620008000800 */
[----:B------:R-:W-:Y:S02]  /*35a0*/  USHF.R.U32.HI UR5, URZ, 0x4, UR5 ;  /* 0x00000004ff057899 */ /* 0x000fe40008011605 */
[----:B------:R-:W-:Y:S02]  /*35b0*/  USHF.R.S32.HI UR47, URZ, 0x1f, UR6 ;  /* 0x0000001fff2f7899 */ /* 0x000fe40008011406 */
[----:B------:R-:W-:-:S02]  /*35c0*/  USHF.R.U32.HI UR4, URZ, 0x4, UR4 ;  /* 0x00000004ff047899 */ /* 0x000fc40008011604 */
[----:B------:R-:W-:Y:S02]  /*35d0*/  ULEA.HI UR47, UR47, UR6, URZ, 0x6 ;  /* 0x000000062f2f7291 */ /* 0x000fe4000f8f30ff */
[----:B------:R-:W-:Y:S02]  /*35e0*/  ULOP3.LUT UR5, UR5, 0x3fff, URZ, 0xc0, !UPT ;  /* 0x00003fff05057892 */ /* 0x000fe4000f8ec0ff */
[----:B------:R-:W-:Y:S02]  /*35f0*/  USHF.R.S32.HI UR47, URZ, 0x6, UR47 ;  /* 0x00000006ff2f7899 */ /* 0x000fe4000801142f */
[----:B------:R-:W-:Y:S02]  /*3600*/  ULOP3.LUT UR4, UR4, 0x3fff, URZ, 0xc0, !UPT ;  /* 0x00003fff04047892 */ /* 0x000fe4000f8ec0ff */
[----:B------:R-:W-:Y:S01]  /*3610*/  UISETP.LT.AND UP0, UPT, UR47, 0x1, UPT ;  /* 0x000000012f00788c */ /* 0x000fe2000bf01270 */
[----:B------:R-:W-:Y:S01]  /*3620*/  UMOV UR60, 0x0 ;  /* 0x00000000003c7882 */ /* 0x000fe20000000000 */
[----:B------:R-:W-:-:S02]  /*3630*/  UMOV UR61, 0x4100910 ;  /* 0x04100910003d7882 */ /* 0x000fc40000000000 */
[----:B------:R-:W-:Y:S01]  /*3640*/  USEL UR64, UR47, 0x1, !UP0 ;  /* 0x000000012f407887 */ /* 0x000fe2000c000000 */
[----:B------:R-:W-:Y:S01]  /*3650*/  UMOV UR58, 0x0 ;  /* 0x00000000003a7882 */ /* 0x000fe20000000000 */
[----:B------:R-:W-:Y:S01]  /*3660*/  UMOV UR59, 0x4100910 ;  /* 0x04100910003b7882 */ /* 0x000fe20000000000 */
[----:B------:R-:W-:Y:S01]  /*3670*/  UMOV UR56, 0x0 ;  /* 0x0000000000387882 */ /* 0x000fe20000000000 */
[----:B------:R-:W-:Y:S01]  /*3680*/  UMOV UR57, 0x4100910 ;  /* 0x0410091000397882 */ /* 0x000fe20000000000 */
[----:B------:R-:W-:Y:S01]  /*3690*/  UMOV UR54, 0x0 ;  /* 0x0000000000367882 */ /* 0x000fe20000000000 */
[----:B------:R-:W-:Y:S01]  /*36a0*/  UMOV UR55, 0x4100910 ;  /* 0x0410091000377882 */ /* 0x000fe20000000000 */
[----:B------:R-:W-:Y:S01]  /*36b0*/  UMOV UR52, 0x0 ;  /* 0x0000000000347882 */ /* 0x000fe20000000000 */
[----:B------:R-:W-:Y:S01]  /*36c0*/  UMOV UR53, 0x4100910 ;  /* 0x0410091000357882 */ /* 0x000fe20000000000 */
[----:B------:R-:W-:Y:S02]  /*36d0*/  ULOP3.LUT UR43, UR5, 0x10000, URZ, 0xfc, !UPT ;  /* 0x00010000052b7892 */ /* 0x000fe4000f8efcff */
[----:B------:R-:W-:-:S02]  /*36e0*/  ULOP3.LUT UR44, UR4, 0x10000, URZ, 0xfc, !UPT ;  /* 0x00010000042c7892 */ /* 0x000fc4000f8efcff */
[----:B------:R-:W-:Y:S02]  /*36f0*/  UIADD3 UR64, UPT, UPT, -UR64, URZ, URZ ;  /* 0x000000ff40407290 */ /* 0x000fe4000fffe1ff */
[----:B----4-:R-:W-:Y:S01]  /*3700*/  UISETP.GE.AND UP4, UPT, UR7, 0x1, UPT ;  /* 0x000000010700788c */ /* 0x010fe2000bf86270 */
[----:B------:R-:W-:Y:S01]  /*3710*/  UMOV UR50, 0x0 ;  /* 0x0000000000327882 */ /* 0x000fe20000000000 */
[----:B------:R-:W-:Y:S01]  /*3720*/  UMOV UR51, 0x4100910 ;  /* 0x0410091000337882 */ /* 0x000fe20000000000 */
[----:B------:R-:W-:Y:S01]  /*3730*/  UMOV UR48, 0x0 ;  /* 0x0000000000307882 */ /* 0x000fe20000000000 */
[----:B-1----:R-:W-:Y:S01]  /*3740*/  R2UR UR65, R0 ;  /* 0x00000000004172ca */ /* 0x002fe200000e0000 */
[----:B------:R-:W-:-:S14]  /*3750*/  UMOV UR49, 0x4100910 ;  /* 0x0410091000317882 */ /* 0x000fdc0000000000 */
.L_x_68:
[----:B------:R-:W-:Y:S02]  /*3760*/  LEA R0, R10, UR41, 0x3 ;  /* 0x000000290a007c11 */ /* 0x000fe4000f8e18ff */
[----:B------:R-:W-:Y:S02]  /*3770*/  SHF.L.U32 R2, R9, 0x1f, RZ ;  /* 0x0000001f09027819 */ /* 0x000fe400000006ff */
[----:B------:R-:W-:Y:S01]  /*3780*/  PLOP3.LUT P0, PT, PT, PT, UP4, 0x80, 0x8 ;  /* 0x000000000008781c */ /* 0x000fe20003f0f048 */
[----:B------:R-:W-:Y:S01]  /*3790*/  VIADD R3, R0, 0xb0 ;  /* 0x000000b000037836 */ /* 0x000fe20000000000 */
[----:B-1----:R-:W1:Y:S02]  /*37a0*/  SYNCS.PHASECHK.TRANS64.TRYWAIT P1, [R0+URZ+0xa0], R2 ;  /* 0x0000a002000075a7 */ /* 0x002e6400080211ff */
[----:B-1-3--:R-:W-:Y:S09]  /*37b0*/  @!P1 BRA `(.L_x_62) ;  /* 0x0000004400809947 */ /* 0x00aff20003800000 */
.L_x_143:
[----:B------:R-:W-:Y:S01]  /*37c0*/  LEA R4, R10, UR41, 0x4 ;  /* 0x000000290a047c11 */ /* 0x000fe2000f8e20ff */
[----:B------:R-:W-:Y:S01]  /*37d0*/  @UP4 ULEA UR4, UR39, UR41, 0x3 ;  /* 0x0000002927044291 */ /* 0x000fe2000f8e18ff */
[----:B------:R-:W-:Y:S01]  /*37e0*/  PLOP3.LUT P2, PT, PT, PT, PT, 0x80, 0x8 ;  /* 0x000000000008781c */ /* 0x000fe20003f4f070 */
[----:B------:R-:W-:Y:S01]  /*37f0*/  ULEA UR46, UR45, UR41, 0x3 ;  /* 0x000000292d2e7291 */ /* 0x000fe2000f8e18ff */
[----:B------:R-:W-:Y:S02]  /*3800*/  PRMT R3, RZ, 0x654, R3 ;  /* 0x00000654ff037816 */ /* 0x000fe40000000003 */
[----:B------:R-:W2:Y:S01]  /*3810*/  LDS.128 R4, [R4+0x130] ;  /* 0x0001300004047984 */ /* 0x000ea20000000c00 */
[----:B-1----:R-:W-:Y:S02]  /*3820*/  @P0 SHF.L.U32 R2, R8, 0x1f, RZ ;  /* 0x0000001f08020819 */ /* 0x002fe400000006ff */
[----:B------:R-:W-:Y:S01]  /*3830*/  SHF.L.U32 R0, R11, 0x1f, RZ ;  /* 0x0000001f0b007819 */ /* 0x000fe200000006ff */
[----:B------:R-:W-:Y:S01]  /*3840*/  @!PT LDS RZ, [RZ] ;  /* 0x00000000fffff984 */ /* 0x000fe20000000800 */
[----:B------:R-:W-:Y:S01]  /*3850*/  @!PT LDS RZ, [RZ] ;  /* 0x00000000fffff984 */ /* 0x000fe20000000800 */
[----:B------:R-:W-:Y:S01]  /*3860*/  @!PT LDS RZ, [RZ] ;  /* 0x00000000fffff984 */ /* 0x000fe20000000800 */
[----:B------:R-:W-:Y:S01]  /*3870*/  @!PT LDS RZ, [RZ] ;  /* 0x00000000fffff984 */ /* 0x000fe20000000800 */
[----:B------:R1:W-:Y:S06]  /*3880*/  MEMBAR.ALL.CTA ;  /* 0x0000000000007992 */ /* 0x0003ec0000008000 */
[----:B-1----:R-:W1:Y:S02]  /*3890*/  FENCE.VIEW.ASYNC.S ;  /* 0x00000000000073c6 */ /* 0x002e640000000000 */
[----:B-1----:R1:W-:Y:S01]  /*38a0*/  SYNCS.ARRIVE.TRANS64.RED.A1T0 RZ, [R3+URZ], RZ ;  /* 0x000000ff03ff79a7 */ /* 0x0023e200081004ff */
[----:B------:R1:W3:Y:S01]  /*38b0*/  @P0 SYNCS.PHASECHK.TRANS64.TRYWAIT P2, [UR4], R2 ;  /* 0x00000002ff0005a7 */ /* 0x0002e20008041104 */
[----:B------:R-:W-:Y:S01]  /*38c0*/  ULEA.HI UR4, UR45, UR45, URZ, 0x1 ;  /* 0x0000002d2d047291 */ /* 0x000fe2000f8f08ff */
[----:B--2---:R-:W-:-:S03]  /*38d0*/  LOP3.LUT P1, RZ, R6, 0x1, RZ, 0xc0, !PT ;  /* 0x0000000106ff7812 */ /* 0x004fc6000782c0ff */
[----:B------:R-:W-:Y:S02]  /*38e0*/  USHF.L.U32 UR5, UR4, 0x5, URZ ;  /* 0x0000000504057899 */ /* 0x000fe400080006ff */
[----:B------:R-:W-:Y:S02]  /*38f0*/  ULOP3.LUT UR36, UR4, 0xffe, URZ, 0xc0, !UPT ;  /* 0x00000ffe04247892 */ /* 0x000fe4000f8ec0ff */
[----:B------:R-:W-:Y:S02]  /*3900*/  ULOP3.LUT UR4, UR5, 0xffffffc0, URZ, 0xc0, !UPT ;  /* 0xffffffc005047892 */ /* 0x000fe4000f8ec0ff */
[----:B------:R-:W-:Y:S02]  /*3910*/  UIADD3 UR36, UPT, UPT, -UR36, UR45, URZ ;  /* 0x0000002d24247290 */ /* 0x000fe4000fffe1ff */
[----:B------:R-:W-:Y:S01]  /*3920*/  UIADD3 UR4, UPT, UPT, UR65, UR4, URZ ;  /* 0x0000000441047290 */ /* 0x000fe2000fffe0ff */
[----:B------:R-:W2:Y:S03]  /*3930*/  SYNCS.PHASECHK.TRANS64.TRYWAIT P0, [UR46+0xe0], R0 ;  /* 0x0000e000ff0075a7 */ /* 0x000ea6000800112e */
[----:B------:R-:W-:Y:S01]  /*3940*/  ULEA UR36, UR36, UR4, 0x14 ;  /* 0x0000000424247291 */ /* 0x000fe2000f8ea0ff */
[----:B-123--:R-:W-:Y:S11]  /*3950*/  @!P0 BRA `(.L_x_63) ;  /* 0x00000044002c8947 */ /* 0x00eff60003800000 */
.L_x_145:
[----:B------:R-:W-:Y:S01]  /*3960*/  IADD3 R10, PT, PT, R10, 0x1, RZ ;  /* 0x000000010a0a7810 */ /* 0x000fe20007ffe0ff */
[----:B------:R-:W-:Y:S06]  /*3970*/  BRA.U !UP4, `(.L_x_64) ;  /* 0x000000050c107547 */ /* 0x000fec000b800000 */
[----:B------:R-:W-:Y:S01]  /*3980*/  UPLOP3.LUT UP2, UPT, UPT, UPT, UPT, 0x40, 0x4 ;  /* 0x000000000004789c */ /* 0x000fe20003f4e870 */
[----:B------:R-:W-:Y:S01]  /*3990*/  UMOV UR38, UR64 ;  /* 0x0000004000267c82 */ /* 0x000fe20008000000 */
[----:B------:R-:W-:Y:S01]  /*39a0*/  UMOV UR37, UR47 ;  /* 0x0000002f00257c82 */ /* 0x000fe20008000000 */
[----:B------:R-:W-:-:S08]  /*39b0*/  UMOV UR5, UR39 ;  /* 0x0000002700057c82 */ /* 0x000fd00008000000 */
.L_x_67:
[----:B------:R-:W-:Y:S02]  /*39c0*/  UIADD3 UR38, UPT, UPT, UR38, 0x1, URZ ;  /* 0x0000000126267890 */ /* 0x000fe4000fffe0ff */
[----:B------:R-:W-:Y:S02]  /*39d0*/  ULEA UR7, UR5, UR41, 0x3 ;  /* 0x0000002905077291 */ /* 0x000fe4000f8e18ff */
[----:B------:R-:W-:Y:S01]  /*39e0*/  UISETP.NE.AND UP3, UPT, UR38, URZ, UPT ;  /* 0x000000ff2600728c */ /* 0x000fe2000bf65270 */
[----:B--23--:R-:W-:Y:S10]  /*39f0*/  @P2 BRA `(.L_x_65) ;  /* 0x00000000000c2947 */ /* 0x00cff40003800000 */
[----:B-1----:R-:W-:Y:S04]  /*3a00*/  SHF.L.U32 R2, R8, 0x1f, RZ ;  /* 0x0000001f08027819 */ /* 0x002fe800000006ff */
[----:B------:R-:W1:Y:S02]  /*3a10*/  SYNCS.PHASECHK.TRANS64.TRYWAIT P0, [UR7], R2 ;  /* 0x00000002ff0075a7 */ /* 0x000e640008001107 */
[----:B-1----:R-:W-:Y:S05]  /*3a20*/  @!P0 BRA `(.L_x_66) ;  /* 0x0000004400108947 */ /* 0x002fea0003800000 */
.L_x_65:
[----:B------:R-:W-:Y:S01]  /*3a30*/  UISETP.NE.AND UP0, UPT, UR37, 0x1, UPT ;  /* 0x000000012500788c */ /* 0x000fe2000bf05270 */
[----:B------:R-:W-:Y:S01]  /*3a40*/  PLOP3.LUT P2, PT, PT, PT, PT, 0x80, 0x8 ;  /* 0x000000000008781c */ /* 0x000fe20003f4f070 */
[----:B------:R-:W-:Y:S02]  /*3a50*/  UIADD3 UR4, UPT, UPT, UR5, 0x1, URZ ;  /* 0x0000000105047890 */ /* 0x000fe4000fffe0ff */
[----:B------:R-:W-:Y:S02]  /*3a60*/  UIADD3 UR40, UPT, UPT, UR7, 0x30, URZ ;  /* 0x0000003007287890 */ /* 0x000fe4000fffe0ff */
[----:B------:R-:W-:Y:S01]  /*3a70*/  UISETP.NE.AND UP1, UPT, UR4, 0x6, UPT ;  /* 0x000000060400788c */ /* 0x000fe2000bf25270 */
[----:B------:R-:W-:Y:S01]  /*3a80*/  PLOP3.LUT P0, PT, PT, PT, UP0, 0x80, 0x8 ;  /* 0x000000000008781c */ /* 0x000fe20003f0f008 */
[----:B------:R-:W-:Y:S02]  /*3a90*/  UIADD3 UR37, UPT, UPT, UR37, -0x1, URZ ;  /* 0xffffffff25257890 */ /* 0x000fe4000fffe0ff */
[----:B------:R-:W-:Y:S02]  /*3aa0*/  USEL UR6, URZ, 0x1, UP1 ;  /* 0x00000001ff067887 */ /* 0x000fe40008800000 */
[----:B------:R-:W-:Y:S01]  /*3ab0*/  USEL UR39, UR4, URZ, UP1 ;  /* 0x000000ff04277287 */ /* 0x000fe20008800000 */
[----:B------:R-:W-:Y:S01]  /*3ac0*/  UMOV UR7, 0x40004040 ;  /* 0x4000404000077882 */ /* 0x000fe20000000000 */
[----:B------:R-:W-:Y:S02]  /*3ad0*/  UMOV UR35, 0x40004040 ;  /* 0x4000404000237882 */ /* 0x000fe40000000000 */
[----:B------:R-:W-:Y:S01]  /*3ae0*/  @UP0 ULEA UR4, UR39, UR41, 0x3 ;  /* 0x0000002927040291 */ /* 0x000fe2000f8e18ff */
[----:B------:R-:W-:Y:S01]  /*3af0*/  LOP3.LUT R8, R8, UR6, RZ, 0x3c, !PT ;  /* 0x0000000608087c12 */ /* 0x000fe2000f8e3cff */
[----:B------:R-:W-:Y:S01]  /*3b00*/  ULEA UR6, UR5, UR44, 0xa ;  /* 0x0000002c05067291 */ /* 0x000fe2000f8e50ff */
[----:B------:R-:W-:Y:S02]  /*3b10*/  UMOV UR33, 0x40004040 ;  /* 0x4000404000217882 */ /* 0x000fe40000000000 */
[----:B-1----:R-:W-:Y:S01]  /*3b20*/  @P0 SHF.L.U32 R0, R8, 0x1f, RZ ;  /* 0x0000001f08000819 */ /* 0x002fe200000006ff */
[----:B------:R-:W-:Y:S02]  /*3b30*/  UIADD3 UR34, UPT, UPT, UR6, 0x2, URZ ;  /* 0x0000000206227890 */ /* 0x000fe4000fffe0ff */
[----:B------:R-:W-:Y:S01]  /*3b40*/  UIADD3 UR30, UPT, UPT, UR6, 0x4, URZ ;  /* 0x00000004061e7890 */ /* 0x000fe2000fffe0ff */
[----:B------:R2:W3:Y:S01]  /*3b50*/  @P0 SYNCS.PHASECHK.TRANS64.TRYWAIT P2, [UR4], R0 ;  /* 0x00000000ff0005a7 */ /* 0x0004e20008041104 */
[----:B------:R-:W-:Y:S02]  /*3b60*/  ULEA UR4, UR5, UR43, 0xa ;  /* 0x0000002b05047291 */ /* 0x000fe4000f8e50ff */
[----:B------:R-:W-:Y:S02]  /*3b70*/  UIADD3 UR26, UPT, UPT, UR6, 0x6, URZ ;  /* 0x00000006061a7890 */ /* 0x000fe4000fffe0ff */
        /* <DEDUP_REMOVED lines=10> */
[----:B------:R-:W-:Y:S01]  /*3c20*/  UIADD3 UR8, UPT, UPT, UR4, 0x206, URZ ;  /* 0x0000020604087890 */ /* 0x000fe2000fffe0ff */
[----:B------:R-:W-:Y:S01]  /*3c30*/  UMOV UR5, 0x40004040 ;  /* 0x4000404000057882 */ /* 0x000fe20000000000 */
[----:B------:R-:W-:Y:S01]  /*3c40*/  UMOV UR31, 0x40004040 ;  /* 0x40004040001f7882 */ /* 0x000fe20000000000 */
[----:B------:R1:W-:Y:S01]  /*3c50*/  UTCHMMA gdesc[UR4], gdesc[UR6], tmem[UR36], tmem[UR62], idesc[UR63], UP2 ;  /* 0x00ff3e06040075ea */ /* 0x0003e20009000024 */
[----:B------:R-:W-:Y:S01]  /*3c60*/  UPLOP3.LUT UP2, UPT, UPT, UPT, UPT, 0x80, 0x8 ;  /* 0x000000000008789c */ /* 0x000fe20003f4f070 */
[----:B------:R2:W-:Y:S01]  /*3c70*/  UTCHMMA gdesc[UR32], gdesc[UR34], tmem[UR36], tmem[UR60], idesc[UR61], UPT ;  /* 0x00ff3c22200075ea */ /* 0x0005e2000b800024 */
[----:B------:R-:W-:Y:S01]  /*3c80*/  UMOV UR29, 0x40004040 ;  /* 0x40004040001d7882 */ /* 0x000fe20000000000 */
[----:B------:R-:W-:Y:S01]  /*3c90*/  UMOV UR27, 0x40004040 ;  /* 0x40004040001b7882 */ /* 0x000fe20000000000 */
        /* <DEDUP_REMOVED lines=12> */
[----:B------:R-:W-:Y:S01]  /*3d60*/  UMOV UR9, 0x40004040 ;  /* 0x4000404000097882 */ /* 0x000fe20000000000 */
[----:B------:R2:W-:Y:S01]  /*3d70*/  UTCHMMA gdesc[UR12], gdesc[UR14], tmem[UR36], tmem[UR50], idesc[UR51], UPT ;  /* 0x00ff320e0c0075ea */ /* 0x0005e2000b800024 */
[----:B------:R2:W-:Y:S01]  /*3d80*/  UTCHMMA gdesc[UR8], gdesc[UR10], tmem[UR36], tmem[UR48], idesc[UR49], UPT ;  /* 0x00ff300a080075ea */ /* 0x0005e2000b800024 */
[----:B------:R2:W-:Y:S01]  /*3d90*/  UTCBAR.MULTICAST [UR40], URZ, UR42 ;  /* 0x000000ff280073e9 */ /* 0x0005e2000800082a */
[----:B-1----:R-:W-:Y:S01]  /*3da0*/  UMOV UR5, UR39 ;  /* 0x0000002700057c82 */ /* 0x002fe20008000000 */
[----:B------:R-:W-:Y:S05]  /*3db0*/  BRA.U UP3, `(.L_x_67) ;  /* 0xfffffffd03007547 */ /* 0x000fea000b83ffff */
.L_x_64:
[----:B------:R-:W-:Y:S01]  /*3dc0*/  UIADD3 UR4, UPT, UPT, UR45, 0x1, URZ ;  /* 0x000000012d047890 */ /* 0x000fe2000fffe0ff */
[C---:B------:R-:W-:Y:S01]  /*3dd0*/  ISETP.NE.AND P0, PT, R10.reuse, 0x2, PT ;  /* 0x000000020a00780c */ /* 0x040fe20003f05270 */
[----:B------:R-:W-:Y:S02]  /*3de0*/  UIADD3 UR5, UPT, UPT, UR46, 0xc0, URZ ;  /* 0x000000c02e057890 */ /* 0x000fe4000fffe0ff */
[----:B------:R-:W-:Y:S01]  /*3df0*/  UISETP.NE.AND UP0, UPT, UR4, 0x4, UPT ;  /* 0x000000040400788c */ /* 0x000fe2000bf05270 */
[----:B-12---:R-:W-:Y:S02]  /*3e00*/  SEL R0, RZ, 0x1, P0 ;  /* 0x00000001ff007807 */ /* 0x006fe40000000000 */
[----:B------:R-:W-:Y:S01]  /*3e10*/  SEL R10, R10, RZ, P0 ;  /* 0x000000ff0a0a7207 */ /* 0x000fe20000000000 */
[----:B------:R-:W-:Y:S01]  /*3e20*/  USEL UR6, URZ, 0x1, UP0 ;  /* 0x00000001ff067887 */ /* 0x000fe20008000000 */
[----:B------:R-:W-:Y:S01]  /*3e30*/  LOP3.LUT R9, R9, R0, RZ, 0x3c, !PT ;  /* 0x0000000009097212 */ /* 0x000fe200078e3cff */
[----:B------:R-:W-:Y:S01]  /*3e40*/  USEL UR45, UR4, URZ, UP0 ;  /* 0x000000ff042d7287 */ /* 0x000fe20008000000 */
[----:B------:R1:W-:Y:S03]  /*3e50*/  UTCBAR [UR5], URZ ;  /* 0x000000ff050073e9 */ /* 0x0003e600080000ff */
[----:B------:R-:W-:Y:S01]  /*3e60*/  LOP3.LUT R11, R11, UR6, RZ, 0x3c, !PT ;  /* 0x000000060b0b7c12 */ /* 0x000fe2000f8e3cff */
[----:B------:R-:W-:Y:S07]  /*3e70*/  @P1 BRA `(.L_x_68) ;  /* 0xfffffff800381947 */ /* 0x000fee000383ffff */
[----:B------:R-:W2:Y:S01]  /*3e80*/  S2UR UR8, SR_CgaCtaId ;  /* 0x00000000000879c3 */ /* 0x000ea20000008800 */
[----:B------:R-:W-:Y:S01]  /*3e90*/  ELECT P0, URZ, PT ;  /* 0x0000000000ff782f */ /* 0x000fe20003800000 */
[----:B------:R-:W-:Y:S01]  /*3ea0*/  IMAD.MOV.U32 R0, RZ, RZ, 0x1 ;  /* 0x00000001ff007424 */ /* 0x000fe200078e00ff */
[----:B------:R-:W-:Y:S01]  /*3eb0*/  UIADD3 UR41, UPT, UPT, UR41, 0xe0, URZ ;  /* 0x000000e029297890 */ /* 0x000fe2000fffe0ff */
[----:B------:R-:W-:Y:S01]  /*3ec0*/  SHF.L.U32 R2, R11, 0x1f, RZ ;  /* 0x0000001f0b027819 */ /* 0x000fe200000006ff */
[----:B------:R-:W-:-:S03]  /*3ed0*/  UMOV UR4, 0x40 ;  /* 0x0000004000047882 */ /* 0x000fc60000000000 */
[----:B------:R-:W-:Y:S01]  /*3ee0*/  UVIRTCOUNT.DEALLOC.SMPOOL 0x80 ;  /* 0x000000800000784c */ /* 0x000fe20000000000 */
[----:B--2---:R-:W-:Y:S02]  /*3ef0*/  ULEA UR8, UR8, UR4, 0x18 ;  /* 0x0000000408087291 */ /* 0x004fe4000f8ec0ff */
[----:B------:R-:W-:-:S07]  /*3f00*/  ULEA UR4, UR45, UR41, 0x3 ;  /* 0x000000292d047291 */ /* 0x000fce000f8e18ff */
[----:B------:R2:W-:Y:S02]  /*3f10*/  @P0 STS.U8 [UR8+0x1c], R0 ;  /* 0x00001c00ff000988 */ /* 0x0005e40008000008 */
[----:B------:R-:W4:Y:S02]  /*3f20*/  SYNCS.PHASECHK.TRANS64.TRYWAIT P0, [UR4], R2 ;  /* 0x00000002ff0075a7 */ /* 0x000f240008001104 */
[----:B--2-4-:R-:W-:Y:S05]  /*3f30*/  @!P0 BRA `(.L_x_69) ;  /* 0x0000003c00e48947 */ /* 0x014fea0003800000 */
.L_x_148:
[----:B------:R-:W-:-:S04]  /*3f40*/  UIADD3 UR4, UPT, UPT, UR45, 0x1, URZ ;  /* 0x000000012d047890 */ /* 0x000fc8000fffe0ff */
[----:B------:R-:W-:-:S04]  /*3f50*/  UISETP.NE.AND UP0, UPT, UR4, 0x4, UPT ;  /* 0x000000040400788c */ /* 0x000fc8000bf05270 */
[----:B------:R-:W-:Y:S02]  /*3f60*/  USEL UR6, URZ, 0x1, UP0 ;  /* 0x00000001ff067887 */ /* 0x000fe40008000000 */
[----:B------:R-:W-:-:S04]  /*3f70*/  USEL UR4, UR4, URZ, UP0 ;  /* 0x000000ff04047287 */ /* 0x000fc80008000000 */
[----:B-1----:R-:W-:Y:S01]  /*3f80*/  ULEA UR5, UR4, UR41, 0x3 ;  /* 0x0000002904057291 */ /* 0x002fe2000f8e18ff */
[----:B--2---:R-:W-:-:S04]  /*3f90*/  LOP3.LUT R2, R11, UR6, RZ, 0x3c, !PT ;  /* 0x000000060b027c12 */ /* 0x004fc8000f8e3cff */
[----:B------:R-:W-:-:S04]  /*3fa0*/  SHF.L.U32 R3, R2, 0x1f, RZ ;  /* 0x0000001f02037819 */ /* 0x000fc800000006ff */
[----:B------:R-:W1:Y:S02]  /*3fb0*/  SYNCS.PHASECHK.TRANS64.TRYWAIT P0, [UR5], R3 ;  /* 0x00000003ff0075a7 */ /* 0x000e640008001105 */
[----:B-1----:R-:W-:Y:S05]  /*3fc0*/  @!P0 BRA `(.L_x_70) ;  /* 0x0000003c00d88947 */ /* 0x002fea0003800000 */
.L_x_150:
        /* <DEDUP_REMOVED lines=9> */
.L_x_152:
[----:B------:R-:W-:-:S04]  /*4060*/  UIADD3 UR4, UPT, UPT, UR4, 0x1, URZ ;  /* 0x0000000104047890 */ /* 0x000fc8000fffe0ff */
[----:B------:R-:W-:-:S04]  /*4070*/  UISETP.NE.AND UP0, UPT, UR4, 0x4, UPT ;  /* 0x000000040400788c */ /* 0x000fc8000bf05270 */
[----:B------:R-:W-:Y:S02]  /*4080*/  USEL UR5, URZ, 0x1, UP0 ;  /* 0x00000001ff057887 */ /* 0x000fe40008000000 */
[----:B------:R-:W-:-:S04]  /*4090*/  USEL UR4, UR4, URZ, UP0 ;  /* 0x000000ff04047287 */ /* 0x000fc80008000000 */
[----:B------:R-:W-:Y:S01]  /*40a0*/  ULEA UR4, UR4, UR41, 0x3 ;  /* 0x0000002904047291 */ /* 0x000fe2000f8e18ff */
[----:B------:R-:W-:-:S04]  /*40b0*/  LOP3.LUT R2, R2, UR5, RZ, 0x3c, !PT ;  /* 0x0000000502027c12 */ /* 0x000fc8000f8e3cff */
[----:B------:R-:W-:-:S04]  /*40c0*/  SHF.L.U32 R2, R2, 0x1f, RZ ;  /* 0x0000001f02027819 */ /* 0x000fc800000006ff */
[----:B------:R-:W2:Y:S02]  /*40d0*/  SYNCS.PHASECHK.TRANS64.TRYWAIT P0, [UR4], R2 ;  /* 0x00000002ff0075a7 */ /* 0x000ea40008001104 */
[----:B--2---:R-:W-:Y:S05]  /*40e0*/  @!P0 BRA `(.L_x_72) ;  /* 0x0000003c00c08947 */ /* 0x004fea0003800000 */
.L_x_154:
[----:B------:R-:W-:Y:S01]  /*40f0*/  NOP ;  /* 0x0000000000007918 */ /* 0x000fe20000000000 */
[----:B-1----:R-:W1:Y:S01]  /*4100*/  LDS R0, [UR8+0x14] ;  /* 0x00001408ff007984 */ /* 0x002e620008000800 */
[----:B------:R-:W-:Y:S01]  /*4110*/  ULOP3.LUT UR4, UR65, 0xffff, URZ, 0xc0, !UPT ;  /* 0x0000ffff41047892 */ /* 0x000fe2000f8ec0ff */
[----:B------:R-:W-:Y:S01]  /*4120*/  UMOV UR5, 0xffff ;  /* 0x0000ffff00057882 */ /* 0x000fe20000000000 */
[----:B------:R-:W-:Y:S02]  /*4130*/  UMOV UR6, 0x1 ;  /* 0x0000000100067882 */ /* 0x000fe40000000000 */
[----:B------:R-:W-:-:S04]  /*4140*/  USHF.R.U32.HI UR4, URZ, 0x5, UR4 ;  /* 0x00000005ff047899 */ /* 0x000fc80008011604 */
[----:B------:R-:W-:Y:S02]  /*4150*/  USHF.L.U32 UR5, UR5, UR4, URZ ;  /* 0x0000000405057299 */ /* 0x000fe400080006ff */
[----:B------:R-:W-:-:S04]  /*4160*/  USHF.L.U32 UR4, UR6, UR4, URZ ;  /* 0x0000000406047299 */ /* 0x000fc800080006ff */
[----:B-1----:R-:W-:-:S04]  /*4170*/  LOP3.LUT R0, R0, UR5, RZ, 0xc0, !PT ;  /* 0x0000000500007c12 */ /* 0x002fc8000f8ec0ff */
[----:B------:R-:W-:-:S13]  /*4180*/  ISETP.NE.AND P0, PT, R0, UR5, PT ;  /* 0x0000000500007c0c */ /* 0x000fda000bf05270 */
[----:B------:R-:W-:Y:S05]  /*4190*/  @P0 BRA `(.L_x_73) ;  /* 0x0000000000580947 */ /* 0x000fea0003800000 */
[----:B------:R-:W1:Y:S02]  /*41a0*/  LDS R0, [UR8+0x18] ;  /* 0x00001808ff007984 */ /* 0x000e640008000800 */
[----:B-1----:R-:W-:-:S04]  /*41b0*/  LOP3.LUT R0, R0, UR4, RZ, 0xc0, !PT ;  /* 0x0000000400007c12 */ /* 0x002fc8000f8ec0ff */
[----:B------:R-:W-:-:S13]  /*41c0*/  ISETP.NE.AND P0, PT, R0, UR4, PT ;  /* 0x0000000400007c0c */ /* 0x000fda000bf05270 */
[----:B------:R-:W-:Y:S05]  /*41d0*/  @P0 BRA `(.L_x_74) ;  /* 0x00000000003c0947 */ /* 0x000fea0003800000 */
[----:B------:R-:W1:Y:S01]  /*41e0*/  S2R R2, SR_LANEID ;  /* 0x0000000000027919 */ /* 0x000e620000000000 */
[----:B------:R-:W-:-:S06]  /*41f0*/  ULOP3.LUT UR5, URZ, UR5, URZ, 0x33, !UPT ;  /* 0x00000005ff057292 */ /* 0x000fcc000f8e33ff */
[----:B------:R-:W-:-:S04]  /*4200*/  IMAD.U32 R0, RZ, RZ, UR5 ;  /* 0x00000005ff007e24 */ /* 0x000fc8000f8e00ff */
[----:B------:R2:W4:Y:S02]  /*4210*/  REDUX UR7, R0 ;  /* 0x00000000000773c4 */ /* 0x0005240000000000 */
[----:B------:R1:W-:Y:S01]  /*4220*/  UTCATOMSWS.AND URZ, UR5 ;  /* 0x0000000500ff79e3 */ /* 0x0003e20008000000 */
[----:B--2---:R-:W-:Y:S01]  /*4230*/  LOP3.LUT R0, RZ, UR4, RZ, 0x33, !PT ;  /* 0x00000004ff007c12 */ /* 0x004fe2000f8e33ff */
[----:B------:R-:W-:Y:S02]  /*4240*/  VOTEU.ANY UR4, UPT, PT ;  /* 0x0000000000047886 */ /* 0x000fe400038e0100 */
[----:B------:R-:W-:Y:S02]  /*4250*/  UFLO.U32 UR4, UR4 ;  /* 0x00000004000472bd */ /* 0x000fe400080e0000 */
[----:B------:R-:W2:Y:S04]  /*4260*/  REDUX UR6, R0 ;  /* 0x00000000000673c4 */ /* 0x000ea80000000000 */
[----:B-1----:R-:W-:-:S02]  /*4270*/  ISETP.EQ.U32.AND P0, PT, R2, UR4, PT ;  /* 0x0000000402007c0c */ /* 0x002fc4000bf02070 */
[----:B----4-:R-:W-:-:S11]  /*4280*/  MOV R2, UR7 ;  /* 0x0000000700027c02 */ /* 0x010fd60008000f00 */
[----:B------:R1:W-:Y:S01]  /*4290*/  @P0 ATOMS.AND RZ, [UR8+0x14], R2 ;  /* 0x00001402ffff098c */ /* 0x0003e2000a800008 */
[----:B--2---:R-:W-:-:S05]  /*42a0*/  IMAD.U32 R0, RZ, RZ, UR6 ;  /* 0x00000006ff007e24 */ /* 0x004fca000f8e00ff */
[----:B------:R1:W-:Y:S01]  /*42b0*/  @P0 ATOMS.AND RZ, [UR8+0x18], R0 ;  /* 0x00001800ffff098c */ /* 0x0003e2000a800008 */
[----:B------:R-:W-:Y:S05]  /*42c0*/  BRA `(.L_x_75) ;  /* 0x0000000000147947 */ /* 0x000fea0003800000 */
.L_x_74:
[----:B------:R-:W-:Y:S02]  /*42d0*/  MOV R2, 0x42f0 ;  /* 0x000042f000027802 */ /* 0x000fe40000000f00 */
[----:B---3-5:R-:W-:Y:S05]  /*42e0*/  CALL.REL.NOINC `($__internal_0_$__cuda_sm10x_tcgen05_guardrail_trap_col_being_dealloced_not_returned_by_alloc) ;  /* 0x0000004000347944 */ /* 0x028fea0003c00000 */
[----:B------:R-:W-:Y:S05]  /*42f0*/  BRA `(.L_x_75) ;  /* 0x0000000000087947 */ /* 0x000fea0003800000 */
.L_x_73:
[----:B------:R-:W-:Y:S02]  /*4300*/  MOV R2, 0x4320 ;  /* 0x0000432000027802 */ /* 0x000fe40000000f00 */
[----:B---3-5:R-:W-:Y:S05]  /*4310*/  CALL.REL.NOINC `($__internal_2_$__cuda_sm10x_tcgen05_guardrail_trap_unallocated_columns_being_dealloced) ;  /* 0x0000004000407944 */ /* 0x028fea0003c00000 */
.L_x_75:
[----:B------:R-:W-:Y:S01]  /*4320*/  NOP ;  /* 0x0000000000007918 */ /* 0x000fe20000000000 */
[----:B------:R-:W-:Y:S05]  /*4330*/  EXIT ;  /* 0x000000000000794d */ /* 0x000fea0003800000 */
.L_x_57:
[----:B------:R-:W-:-:S09]  /*4340*/  UISETP.NE.OR UP0, UPT, UR22, 0x3, !UP3 ;  /* 0x000000031600788c */ /* 0x000fd2000df05670 */
[----:B------:R-:W-:Y:S05]  /*4350*/  BRA.U UP0, `(.L_x_76) ;  /* 0x0000000d00f07547 */ /* 0x000fea000b800000 */
[----:B------:R-:W1:Y:S01]  /*4360*/  LDCU UR33, c[0x0][0x370] ;  /* 0x00006e00ff2177ac */ /* 0x000e620008000800 */
[----:B------:R-:W2:Y:S01]  /*4370*/  LDC.64 R16, c[0x0][0x348] ;  /* 0x0000d200ff107b82 */ /* 0x000ea20000000a00 */
[----:B------:R-:W-:Y:S02]  /*4380*/  HFMA2 R13, -RZ, RZ, 0, 0 ;  /* 0x00000000ff0d7431 */ /* 0x000fe400000001ff */
[----:B------:R-:W-:Y:S01]  /*4390*/  IMAD.MOV.U32 R15, RZ, RZ, 0x1 ;  /* 0x00000001ff0f7424 */ /* 0x000fe200078e00ff */
[----:B------:R-:W1:Y:S01]  /*43a0*/  LDCU.128 UR28, c[0x0][0xb10] ;  /* 0x00016200ff1c77ac */ /* 0x000e620008000c00 */
[----:B------:R-:W-:Y:S01]  /*43b0*/  IMAD.MOV.U32 R14, RZ, RZ, RZ ;  /* 0x000000ffff0e7224 */ /* 0x000fe200078e00ff */
[----:B------:R-:W-:Y:S01]  /*43c0*/  MOV R7, 0x2000 ;  /* 0x0000200000077802 */ /* 0x000fe20000000f00 */
[----:B------:R-:W3:Y:S01]  /*43d0*/  LDCU UR32, c[0x0][0x374] ;  /* 0x00006e80ff2077ac */ /* 0x000ee20008000800 */
[----:B------:R-:W4:Y:S01]  /*43e0*/  LDC.64 R2, c[0x0][0x888] ;  /* 0x00022200ff027b82 */ /* 0x000f220000000a00 */
[----:B------:R-:W3:Y:S01]  /*43f0*/  LDCU UR15, c[0x0][0xb0c] ;  /* 0x00016180ff0f77ac */ /* 0x000ee20008000800 */
[----:B------:R-:W3:Y:S06]  /*4400*/  LDCU UR38, c[0x0][0xb20] ;  /* 0x00016400ff2677ac */ /* 0x000eec0008000800 */
[----:B------:R-:W2:Y:S01]  /*4410*/  LDC.64 R4, c[0x0][0x890] ;  /* 0x00022400ff047b82 */ /* 0x000ea20000000a00 */
[----:B------:R-:W3:Y:S01]  /*4420*/  LDCU UR4, c[0x0][0xb30] ;  /* 0x00016600ff0477ac */ /* 0x000ee20008000800 */
[----:B-1----:R-:W-:-:S02]  /*4430*/  UIMAD.WIDE.U32 UR6, UR33, UR28, URZ ;  /* 0x0000001c210672a5 */ /* 0x002fc4000f8e00ff */
[----:B---3--:R-:W-:Y:S01]  /*4440*/  UIMAD.WIDE.U32 UR8, UR32, UR31, URZ ;  /* 0x0000001f200872a5 */ /* 0x008fe2000f8e00ff */
[----:B------:R-:W-:Y:S01]  /*4450*/  UMOV UR24, 0x400 ;  /* 0x0000040000187882 */ /* 0x000fe20000000000 */
[----:B------:R-:W-:-:S03]  /*4460*/  UPLOP3.LUT UP3, UPT, UPT, UPT, UPT, 0x40, 0x4 ;  /* 0x000000000004789c */ /* 0x000fc60003f6e870 */
[----:B------:R-:W-:Y:S01]  /*4470*/  UMOV UR6, UR7 ;  /* 0x0000000700067c82 */ /* 0x000fe20008000000 */
[----:B------:R-:W-:Y:S01]  /*4480*/  UISETP.GE.AND UP0, UPT, UR42, 0x1, UPT ;  /* 0x000000012a00788c */ /* 0x000fe2000bf06270 */
[----:B------:R-:W-:Y:S01]  /*4490*/  UMOV UR34, UR9 ;  /* 0x0000000900227c82 */ /* 0x000fe20008000000 */
[----:B------:R-:W-:Y:S01]  /*44a0*/  UISETP.NE.AND UP4, UPT, UR42, 0x1, UPT ;  /* 0x000000012a00788c */ /* 0x000fe2000bf85270 */
[----:B------:R-:W1:Y:S01]  /*44b0*/  LDCU.64 UR16, c[0x0][0xb28] ;  /* 0x00016500ff1077ac */ /* 0x000e620008000a00 */
[----:B------:R-:W-:Y:S02]  /*44c0*/  ULEA UR24, UR54, UR24, 0x18 ;  /* 0x0000001836187291 */ /* 0x000fe4000f8ec0ff */
[----:B------:R-:W-:Y:S02]  /*44d0*/  UISETP.NE.AND UP6, UPT, UR15, 0x1, UPT ;  /* 0x000000010f00788c */ /* 0x000fe4000bfc5270 */
[----:B------:R-:W-:Y:S02]  /*44e0*/  UISETP.NE.AND UP5, UPT, UR30, 0x1, UPT ;  /* 0x000000011e00788c */ /* 0x000fe4000bfa5270 */
[----:B------:R-:W-:-:S02]  /*44f0*/  USHF.R.U32.HI UR35, URZ, UR29, UR6 ;  /* 0x0000001dff237299 */ /* 0x000fc40008011606 */
[----:B------:R-:W-:Y:S02]  /*4500*/  USHF.R.U32.HI UR34, URZ, UR38, UR34 ;  /* 0x00000026ff227299 */ /* 0x000fe40008011622 */
[----:B------:R-:W-:Y:S01]  /*4510*/  UISETP.NE.AND UP2, UPT, UR4, 0x1, UPT ;  /* 0x000000010400788c */ /* 0x000fe2000bf45270 */
[----:B------:R-:W-:-:S10]  /*4520*/  UMOV UR12, URZ ;  /* 0x000000ff000c7c82 */ /* 0x000fd40008000000 */
.L_x_85:
[C---:B------:R-:W-:Y:S02]  /*4530*/  LEA R12, R14.reuse, UR24, 0x3 ;  /* 0x000000180e0c7c11 */ /* 0x040fe4000f8e18ff */
[----:B------:R-:W-:Y:S02]  /*4540*/  SHF.L.U32 R0, R13, 0x1f, RZ ;  /* 0x0000001f0d007819 */ /* 0x000fe400000006ff */
[----:B------:R-:W-:Y:S02]  /*4550*/  LEA R8, R14, UR24, 0x4 ;  /* 0x000000180e087c11 */ /* 0x000fe4000f8e20ff */
[----:B---3--:R-:W3:Y:S02]  /*4560*/  SYNCS.PHASECHK.TRANS64.TRYWAIT P0, [R12+URZ+0xa0], R0 ;  /* 0x0000a0000c0075a7 */ /* 0x008ee400080011ff */
[----:B---3--:R-:W-:Y:S05]  /*4570*/  @!P0 BRA `(.L_x_77) ;  /* 0x0000003800b48947 */ /* 0x008fea0003800000 */
.L_x_155:
[----:B------:R-:W1:Y:S01]  /*4580*/  LDS.128 R8, [R8+0x130] ;  /* 0x0001300008087984 */ /* 0x000e620000000c00 */
[----:B------:R-:W-:Y:S01]  /*4590*/  UISETP.GE.AND UP0, UPT, UR42, 0x1, UPT ;  /* 0x000000012a00788c */ /* 0x000fe2000bf06270 */
[----:B------:R-:W-:Y:S01]  /*45a0*/  @!PT LDS RZ, [RZ] ;  /* 0x00000000fffff984 */ /* 0x000fe20000000800 */
[----:B------:R-:W-:Y:S01]  /*45b0*/  @!PT LDS RZ, [RZ] ;  /* 0x00000000fffff984 */ /* 0x000fe20000000800 */
[----:B------:R-:W-:Y:S01]  /*45c0*/  @!PT LDS RZ, [RZ] ;  /* 0x00000000fffff984 */ /* 0x000fe20000000800 */
[----:B------:R-:W-:Y:S01]  /*45d0*/  @!PT LDS RZ, [RZ] ;  /* 0x00000000fffff984 */ /* 0x000fe20000000800 */
[----:B------:R2:W-:Y:S06]  /*45e0*/  MEMBAR.ALL.CTA ;  /* 0x0000000000007992 */ /* 0x0005ec0000008000 */
[----:B--2---:R-:W2:Y:S01]  /*45f0*/  FENCE.VIEW.ASYNC.S ;  /* 0x00000000000073c6 */ /* 0x004ea20000000000 */
[----:B-1----:R-:W-:Y:S11]  /*4600*/  LOP3.LUT P0, RZ, R10, 0x1, RZ, 0xc0, !PT ;  /* 0x000000010aff7812 */ /* 0x002ff6000780c0ff */
[----:B------:R-:W-:Y:S02]  /*4610*/  @!UPT UIADD3 URZ, UPT, UPT, URZ, URZ, URZ ;  /* 0x000000fffffff290 */ /* 0x000fe4000fffe0ff */
[----:B--2---:R-:W-:Y:S01]  /*4620*/  VOTEU.ANY UP1, P0 ;  /* 0x0000000000ff7886 */ /* 0x004fe20000020100 */
[----:B------:R-:W-:Y:S11]  /*4630*/  PLOP3.LUT P0, PT, PT, PT, UP1, 0x80, 0x8 ;  /* 0x000000000008781c */ /* 0x000ff60003f0f018 */
[----:B------:R-:W-:Y:S02]  /*4640*/  @!UPT UIADD3 URZ, UPT, UPT, URZ, URZ, URZ ;  /* 0x000000fffffff290 */ /* 0x000fe4000fffe0ff */
[----:B---3--:R-:W-:Y:S02]  /*4650*/  @P0 SHF.R.U32.HI R0, RZ, 0x10, R9 ;  /* 0x00000010ff000819 */ /* 0x008fe40000011609 */
[----:B------:R-:W-:Y:S02]  /*4660*/  @P0 MOV R6, R8 ;  /* 0x0000000800060202 */ /* 0x000fe40000000f00 */
[----:B------:R-:W-:Y:S01]  /*4670*/  @P0 R2UR UR4, R0 ;  /* 0x00000000000402ca */ /* 0x000fe200000e0000 */
[----:B------:R-:W-:Y:S01]  /*4680*/  VIADD R0, R12, 0xb0 ;  /* 0x000000b00c007836 */ /* 0x000fe20000000000 */
[----:B------:R-:W-:Y:S02]  /*4690*/  @P0 LOP3.LUT R8, R9, 0xffff, RZ, 0xc0, !PT ;  /* 0x0000ffff09080812 */ /* 0x000fe400078ec0ff */
[----:B------:R-:W-:Y:S02]  /*46a0*/  @P0 R2UR UR6, R6 ;  /* 0x00000000060602ca */ /* 0x000fe400000e0000 */
[----:B------:R-:W-:Y:S02]  /*46b0*/  PRMT R0, RZ, 0x654, R0 ;  /* 0x00000654ff007816 */ /* 0x000fe40000000000 */
[----:B------:R-:W-:Y:S02]  /*46c0*/  @P0 R2UR UR5, R8 ;  /* 0x00000000080502ca */ /* 0x000fe400000e0000 */
[----:B------:R1:W-:Y:S03]  /*46d0*/  SYNCS.ARRIVE.TRANS64.RED.A1T0 RZ, [R0+URZ], RZ ;  /* 0x000000ff00ff79a7 */ /* 0x0003e600081004ff */
[----:B------:R-:W-:Y:S04]  /*46e0*/  @UP1 UMOV UR27, UR4 ;  /* 0x00000004001b1c82 */ /* 0x000fe80008000000 */
[----:B------:R-:W-:Y:S04]  /*46f0*/  @UP1 UMOV UR14, UR6 ;  /* 0x00000006000e1c82 */ /* 0x000fe80008000000 */
[----:B------:R-:W-:Y:S01]  /*4700*/  @UP1 UMOV UR13, UR5 ;  /* 0x00000005000d1c82 */ /* 0x000fe20008000000 */
[----:B------:R-:W-:Y:S05]  /*4710*/  BRA.U !UP0, `(.L_x_78) ;  /* 0x0000000108a47547 */ /* 0x000fea000b800000 */
[----:B------:R-:W-:Y:S02]  /*4720*/  UIMAD.WIDE.U32 UR8, UR13, UR31, URZ ;  /* 0x0000001f0d0872a5 */ /* 0x000fe4000f8e00ff */
[----:B------:R-:W-:Y:S02]  /*4730*/  UIMAD.WIDE.U32 UR10, UR14, UR28, URZ ;  /* 0x0000001c0e0a72a5 */ /* 0x000fe4000f8e00ff */
[----:B------:R-:W-:Y:S02]  /*4740*/  USEL UR4, UR32, UR34, !UP5 ;  /* 0x0000002220047287 */ /* 0x000fe4000e800000 */
[----:B------:R-:W-:Y:S02]  /*4750*/  USEL UR7, UR33, UR35, !UP6 ;  /* 0x0000002321077287 */ /* 0x000fe4000f000000 */
[----:B------:R-:W-:Y:S02]  /*4760*/  UIMAD.WIDE.U32 UR18, UR4, UR16, URZ ;  /* 0x00000010041272a5 */ /* 0x000fe4000f8e00ff */
[----:B------:R-:W-:Y:S01]  /*4770*/  UIMAD.WIDE.U32 UR20, UR7, UR16, URZ ;  /* 0x00000010071472a5 */ /* 0x000fe2000f8e00ff */
[----:B------:R-:W-:Y:S02]  /*4780*/  UMOV UR5, UR9 ;  /* 0x0000000900057c82 */ /* 0x000fe40008000000 */
[----:B------:R-:W-:Y:S03]  /*4790*/  USHF.R.U32.HI UR6, URZ, UR38, UR5 ;  /* 0x00000026ff067299 */ /* 0x000fe60008011605 */
[----:B------:R-:W-:Y:S01]  /*47a0*/  UMOV UR5, UR11 ;  /* 0x0000000b00057c82 */ /* 0x000fe20008000000 */
[----:B------:R-:W-:Y:S02]  /*47b0*/  USEL UR6, UR13, UR6, !UP5 ;  /* 0x000000060d067287 */ /* 0x000fe4000e800000 */
[----:B------:R-:W-:Y:S02]  /*47c0*/  USHF.R.U32.HI UR8, URZ, UR29, UR5 ;  /* 0x0000001dff087299 */ /* 0x000fe40008011605 */
[----:B------:R-:W-:Y:S01]  /*47d0*/  UIMAD.WIDE.U32 UR10, UR6, UR16, URZ ;  /* 0x00000010060a72a5 */ /* 0x000fe2000f8e00ff */
[----:B------:R-:W-:Y:S02]  /*47e0*/  UMOV UR5, UR19 ;  /* 0x0000001300057c82 */ /* 0x000fe40008000000 */
[----:B------:R-:W-:Y:S03]  /*47f0*/  @UP4 USHF.R.U32.HI UR4, URZ, UR17, UR5 ;  /* 0x00000011ff044299 */ /* 0x000fe60008011605 */
[----:B------:R-:W-:Y:S01]  /*4800*/  UMOV UR5, UR21 ;  /* 0x0000001500057c82 */ /* 0x000fe20008000000 */
[----:B------:R-:W-:Y:S02]  /*4810*/  UIMAD UR4, UR42, UR4, URZ ;  /* 0x000000042a0472a4 */ /* 0x000fe4000f8e02ff */
[----:B------:R-:W-:Y:S02]  /*4820*/  @UP4 USHF.R.U32.HI UR7, URZ, UR17, UR5 ;  /* 0x00000011ff074299 */ /* 0x000fe40008011605 */
[----:B------:R-:W-:Y:S02]  /*4830*/  USEL UR5, UR14, UR8, !UP6 ;  /* 0x000000080e057287 */ /* 0x000fe4000f000000 */
[----:B------:R-:W-:Y:S02]  /*4840*/  UIMAD UR8, UR42, UR7, URZ ;  /* 0x000000072a0872a4 */ /* 0x000fe4000f8e02ff */
[----:B------:R-:W-:Y:S03]  /*4850*/  UISETP.GE.AND UP0, UPT, UR6, UR4, UPT ;  /* 0x000000040600728c */ /* 0x000fe6000bf06270 */
[----:B------:R-:W-:Y:S01]  /*4860*/  UMOV UR4, UR11 ;  /* 0x0000000b00047c82 */ /* 0x000fe20008000000 */
[----:B------:R-:W-:Y:S02]  /*4870*/  UISETP.GE.OR UP0, UPT, UR5, UR8, UP0 ;  /* 0x000000080500728c */ /* 0x000fe40008706670 */
[----:B------:R-:W-:Y:S02]  /*4880*/  USHF.R.U32.HI UR4, URZ, UR17, UR4 ;  /* 0x00000011ff047299 */ /* 0x000fe40008011604 */
[----:B------:R-:W-:Y:S02]  /*4890*/  UIMAD.WIDE.U32 UR8, UR5, UR16, URZ ;  /* 0x00000010050872a5 */ /* 0x000fe4000f8e00ff */
[----:B------:R-:W-:Y:S04]  /*48a0*/  USEL UR10, UR6, UR4, !UP4 ;  /* 0x00000004060a7287 */ /* 0x000fe8000e000000 */
[----:B------:R-:W-:Y:S01]  /*48b0*/  UIADD3 UR11, UPT, UPT, -UR10, URZ, URZ ;  /* 0x000000ff0a0b7290 */ /* 0x000fe2000fffe1ff */
[----:B------:R-:W-:Y:S02]  /*48c0*/  @!UP0 UMOV UR4, UR9 ;  /* 0x0000000900048c82 */ /* 0x000fe40008000000 */
[----:B------:R-:W-:Y:S02]  /*48d0*/  @!UP0 USHF.R.U32.HI UR4, URZ, UR17, UR4 ;  /* 0x00000011ff048299 */ /* 0x000fe40008011604 */
[----:B------:R-:W-:Y:S02]  /*48e0*/  UIMAD UR8, UR42, UR11, UR6 ;  /* 0x0000000b2a0872a4 */ /* 0x000fe4000f8e0206 */
[----:B------:R-:W-:Y:S04]  /*48f0*/  @!UP0 USEL UR4, UR5, UR4, !UP4 ;  /* 0x0000000405048287 */ /* 0x000fe8000e000000 */
[----:B------:R-:W-:Y:S02]  /*4900*/  @!UP0 UIMAD UR8, UR7, UR8, UR4 ;  /* 0x00000008070882a4 */ /* 0x000fe4000f8e0204 */
[----:B------:R-:W-:Y:S02]  /*4910*/  @!UP0 UIADD3 UR9, UPT, UPT, UR10, -UR4, URZ ;  /* 0x800000040a098290 */ /* 0x000fe4000fffe0ff */
[----:B------:R-:W-:Y:S02]  /*4920*/  UIADD3 UR4, UPT, UPT, -UR5, URZ, URZ ;  /* 0x000000ff05047290 */ /* 0x000fe4000fffe1ff */
[----:B------:R-:W-:Y:S02]  /*4930*/  UIADD3 UR7, UPT, UPT, -UR6, URZ, URZ ;  /* 0x000000ff06077290 */ /* 0x000fe4000fffe1ff */
[----:B------:R-:W-:Y:S02]  /*4940*/  @!UP0 UIMAD UR6, UR9, UR42, UR5 ;  /* 0x0000002a090682a4 */ /* 0x000fe4000f8e0205 */
[----:B------:R-:W-:Y:S02]  /*4950*/  UIMAD UR14, UR15, UR4, UR14 ;  /* 0x000000040f0e72a4 */ /* 0x000fe4000f8e020e */
[----:B------:R-:W-:Y:S01]  /*4960*/  UIMAD UR13, UR30, UR7, UR13 ;  /* 0x000000071e0d72a4 */ /* 0x000fe2000f8e020d */
[----:B------:R-:W-:Y:S02]  /*4970*/  @!UP0 UMOV UR5, UR8 ;  /* 0x0000000800058c82 */ /* 0x000fe40008000000 */
[----:B------:R-:W-:Y:S02]  /*4980*/  UIMAD UR14, UR5, UR15, UR14 ;  /* 0x0000000f050e72a4 */ /* 0x000fe4000f8e020e */
[----:B------:R-:W-:Y:S11]  /*4990*/  UIMAD UR13, UR6, UR30, UR13 ;  /* 0x0000001e060d72a4 */ /* 0x000ff6000f8e020d */
[----:B------:R-:W-:Y:S01]  /*49a0*/  @!UPT UIADD3 URZ, UPT, UPT, URZ, URZ, URZ ;  /* 0x000000fffffff290 */ /* 0x000fe2000fffe0ff */
.L_x_78:
[----:B------:R-:W2:Y:S01]  /*49b0*/  @!UP2 LDCU.128 UR20, c[0x0][0xb10] ;  /* 0x00016200ff14a7ac */ /* 0x000ea20008000c00 */
[C---:B------:R-:W-:Y:S02]  /*49c0*/  ISETP.NE.U32.AND P1, PT, R4.reuse, RZ, PT ;  /* 0x000000ff0400720c */ /* 0x040fe40003f25070 */
[----:B------:R-:W-:Y:S02]  /*49d0*/  ISETP.NE.U32.AND P0, PT, R4, RZ, PT ;  /* 0x000000ff0400720c */ /* 0x000fe40003f05070 */
[C---:B------:R-:W-:Y:S02]  /*49e0*/  ISETP.NE.AND.EX P1, PT, R5.reuse, RZ, PT, P1 ;  /* 0x000000ff0500720c */ /* 0x040fe40003f25310 */
[----:B------:R-:W-:Y:S01]  /*49f0*/  ISETP.NE.AND.EX P0, PT, R5, RZ, PT, P0 ;  /* 0x000000ff0500720c */ /* 0x000fe20003f05300 */
[----:B------:R-:W3:Y:S01]  /*4a00*/  @!UP2 LDCU UR5, c[0x0][0xb0c] ;  /* 0x00016180ff05a7ac */ /* 0x000ee20008000800 */
[----:B------:R-:W-:Y:S02]  /*4a10*/  USHF.L.U32 UR11, UR25, 0x6, URZ ;  /* 0x00000006190b7899 */ /* 0x000fe400080006ff */
[----:B------:R-:W-:Y:S02]  /*4a20*/  USHF.L.U32 UR10, UR26, 0x6, URZ ;  /* 0x000000061a0a7899 */ /* 0x000fe400080006ff */
[----:B--2---:R-:W-:Y:S07]  /*4a30*/  UIMAD.WIDE.U32 UR6, UR14, UR20, URZ ;  /* 0x000000140e0672a5 */ /* 0x004fee000f8e00ff */
[----:B------:R-:W-:Y:S01]  /*4a40*/  @!UP2 UMOV UR4, UR7 ;  /* 0x000000070004ac82 */ /* 0x000fe20008000000 */
[----:B---3--:R-:W-:Y:S02]  /*4a50*/  @!UP2 UISETP.NE.AND UP0, UPT, UR5, 0x1, UPT ;  /* 0x000000010500a88c */ /* 0x008fe4000bf05270 */
[----:B------:R-:W-:Y:S02]  /*4a60*/  @!UP2 USHF.R.U32.HI UR4, URZ, UR21, UR4 ;  /* 0x00000015ff04a299 */ /* 0x000fe40008011604 */
[----:B------:R-:W-:Y:S02]  /*4a70*/  UIMAD.WIDE.U32 UR6, UR13, UR23, URZ ;  /* 0x000000170d0672a5 */ /* 0x000fe4000f8e00ff */
[----:B------:R-:W-:Y:S02]  /*4a80*/  @!UP2 USEL UR8, UR14, UR4, !UP0 ;  /* 0x000000040e08a287 */ /* 0x000fe4000c000000 */
[----:B------:R-:W-:Y:S03]  /*4a90*/  @!UP2 UISETP.NE.AND UP0, UPT, UR22, 0x1, UPT ;  /* 0x000000011600a88c */ /* 0x000fe6000bf05270 */
[----:B------:R-:W-:Y:S02]  /*4aa0*/  @!UP2 UMOV UR6, UR7 ;  /* 0x000000070006ac82 */ /* 0x000fe40008000000 */
[----:B------:R-:W2:Y:S02]  /*4ab0*/  @!UP2 LDCU UR4, c[0x0][0xb20] ;  /* 0x00016400ff04a7ac */ /* 0x000ea40008000800 */
[----:B--2---:R-:W-:Y:S04]  /*4ac0*/  @!UP2 USHF.R.U32.HI UR6, URZ, UR4, UR6 ;  /* 0x00000004ff06a299 */ /* 0x004fe80008011606 */
[----:B------:R-:W-:Y:S04]  /*4ad0*/  @!UP2 USEL UR6, UR13, UR6, !UP0 ;  /* 0x000000060d06a287 */ /* 0x000fe8000c000000 */
[----:B------:R-:W-:Y:S02]  /*4ae0*/  @!UP2 UIADD3 UR4, UPT, UPT, -UR8, UR6, URZ ;  /* 0x000000060804a290 */ /* 0x000fe4000fffe1ff */
[----:B------:R-:W-:Y:S02]  /*4af0*/  @!UP2 UIADD3 UR6, UPT, UPT, UR8, -UR6, URZ ;  /* 0x800000060806a290 */ /* 0x000fe4000fffe0ff */
[----:B------:R-:W-:Y:S02]  /*4b00*/  @!UP2 UIMAD UR14, UR4, UR5, UR14 ;  /* 0x00000005040ea2a4 */ /* 0x000fe4000f8e020e */
[----:B------:R-:W-:Y:S01]  /*4b10*/  @!UP2 UIMAD UR13, UR6, UR22, UR13 ;  /* 0x00000016060da2a4 */ /* 0x000fe2000f8e020d */
[----:B------:R-:W-:Y:S11]  /*4b20*/  BRA.U UP3, `(.L_x_79) ;  /* 0x0000000103107547 */ /* 0x000ff6000b800000 */
[----:B------:R-:W-:Y:S04]  /*4b30*/  MOV R6, UR37 ;  /* 0x0000002500067c02 */ /* 0x000fe80008000f00 */
[----:B------:R-:W-:Y:S04]  /*4b40*/  SHF.L.U32 R6, R6, 0x1f, RZ ;  /* 0x0000001f06067819 */ /* 0x000fe800000006ff */
[----:B------:R-:W2:Y:S02]  /*4b50*/  SYNCS.PHASECHK.TRANS64.TRYWAIT P2, [UR24+0x98], R6 ;  /* 0x00009806ff0075a7 */ /* 0x000ea40008041118 */
[----:B--2---:R-:W-:Y:S05]  /*4b60*/  @!P2 BRA `(.L_x_80) ;  /* 0x00000034004ca947 */ /* 0x004fea0003800000 */
.L_x_79:
[----:B------:R-:W-:Y:S05]  /*4b70*/  @!P1 BRA `(.L_x_81) ;  /* 0x0000000000309947 */ /* 0x000fea0003800000 */
[----:B----4-:R-:W-:Y:S01]  /*4b80*/  ISETP.NE.U32.AND P1, PT, R2, RZ, PT ;  /* 0x000000ff0200720c */ /* 0x010fe20003f25070 */
[----:B------:R-:W2:Y:S01]  /*4b90*/  LDCU.64 UR4, c[0x0][0x358] ;  /* 0x00006b00ff0477ac */ /* 0x000ea20008000a00 */
[----:B------:R-:W-:Y:S02]  /*4ba0*/  IMAD.MOV.U32 R52, RZ, RZ, 0x1 ;  /* 0x00000001ff347424 */ /* 0x000fe400078e00ff */
[----:B------:R-:W-:Y:S11]  /*4bb0*/  ISETP.NE.AND.EX P1, PT, R3, RZ, PT, P1 ;  /* 0x000000ff0300720c */ /* 0x000ff60003f25310 */
[----:B------:R-:W-:Y:S02]  /*4bc0*/  @!UPT UIADD3 URZ, UPT, UPT, URZ, URZ, URZ ;  /* 0x000000fffffff290 */ /* 0x000fe4000fffe0ff */
[----:B------:R-:W3:Y:S01]  /*4bd0*/  @P1 LDC.64 R8, c[0x0][0x888] ;  /* 0x00022200ff081b82 */ /* 0x000ee20000000a00 */
[----:B-1----:R-:W-:Y:S04]  /*4be0*/  @P1 IMAD R0, R4, UR36, RZ ;  /* 0x0000002404001c24 */ /* 0x002fe8000f8e02ff */
[----:B---3--:R-:W-:Y:S04]  /*4bf0*/  @P1 IMAD.WIDE R8, R0, 0x4, R8 ;  /* 0x0000000400081825 */ /* 0x008fe800078e0208 */
[----:B------:R-:W-:Y:S01]  /*4c00*/  HFMA2 R0, -RZ, RZ, 0, 5.9604644775390625e-08 ;  /* 0x00000001ff007431 */ /* 0x000fe200000001ff */
[----:B--2--5:R2:W5:Y:S04]  /*4c10*/  @P1 LDG.E R26, desc[UR4][R8.64] ;  /* 0x00000004081a1981 */ /* 0x024568000c1e1900 */
[----:B------:R-:W-:Y:S01]  /*4c20*/  @!P1 PRMT R52, R0, 0x7610, R52 ;  /* 0x0000761000349816 */ /* 0x000fe20000000034 */
[----:B--2---:R-:W3:Y:S06]  /*4c30*/  @!P1 LDC R26, c[0x0][0x880] ;  /* 0x00022000ff1a9b82 */ /* 0x004eec0000000800 */
.L_x_81:
[----:B---3-5:R-:W-:Y:S01]  /*4c40*/  @!P0 FSETP.EQ.AND P1, PT, R26, RZ, PT ;  /* 0x000000ff1a00820b */ /* 0x028fe20003f22000 */
[----:B------:R-:W-:Y:S01]  /*4c50*/  @!UPT UIADD3 URZ, UPT, UPT, URZ, URZ, URZ ;  /* 0x000000fffffff290 */ /* 0x000fe2000fffe0ff */
[----:B------:R-:W-:Y:S11]  /*4c60*/  @!P0 BRA `(.L_x_82) ;  /* 0x0000000000188947 */ /* 0x000ff60003800000 */
[----:B------:R-:W-:Y:S02]  /*4c70*/  LOP3.LUT P0, RZ, R52, 0xff, RZ, 0xc0, !PT ;  /* 0x000000ff34ff7812 */ /* 0x000fe4000780c0ff */
[----:B----4-:R-:W-:Y:S04]  /*4c80*/  ISETP.NE.U32.AND P1, PT, R2, RZ, PT ;  /* 0x000000ff0200720c */ /* 0x010fe80003f25070 */
[----:B------:R-:W-:Y:S04]  /*4c90*/  ISETP.NE.AND.EX P1, PT, R3, RZ, PT, P1 ;  /* 0x000000ff0300720c */ /* 0x000fe80003f25310 */
[----:B------:R-:W-:Y:S03]  /*4ca0*/  PLOP3.LUT P1, PT, P1, PT, PT, 0x8, 0x80 ;  /* 0x000000000080781c */ /* 0x000fe60000f2e170 */
[----:B------:R-:W-:Y:S11]  /*4cb0*/  @P0 FSETP.EQ.AND P1, PT, R26, RZ, PT ;  /* 0x000000ff1a00020b */ /* 0x000ff60003f22000 */
[----:B------:R-:W-:Y:S02]  /*4cc0*/  @!UPT UIADD3 URZ, UPT, UPT, URZ, URZ, URZ ;  /* 0x000000fffffff290 */ /* 0x000fe4000fffe0ff */
.L_x_82:
[----:B------:R-:W-:Y:S01]  /*4cd0*/  ULEA UR4, UR12, UR24, 0x3 ;  /* 0x000000180c047291 */ /* 0x000fe2000f8e18ff */
[----:B------:R-:W-:Y:S02]  /*4ce0*/  SHF.L.U32 R9, R15, 0x1f, RZ ;  /* 0x0000001f0f097819 */ /* 0x000fe400000006ff */
[----:B------:R-:W-:Y:S04]  /*4cf0*/  ELECT P0, URZ, PT ;  /* 0x0000000000ff782f */ /* 0x000fe80003800000 */
[----:B------:R-:W-:Y:S02]  /*4d00*/  PLOP3.LUT P1, PT, P1, P0, PT, 0xf2, 0x2f ;  /* 0x00000000002f781c */ /* 0x000fe40000f21e72 */
[----:B------:R-:W2:Y:S11]  /*4d10*/  SYNCS.PHASECHK.TRANS64.TRYWAIT P2, [UR4+0x78], R9 ;  /* 0x00007809ff0075a7 */ /* 0x000eb60008041104 */
[----:B------:R-:W-:Y:S05]  /*4d20*/  @!P1 IADD3 R8, P0, PT, R16, 0x580, RZ ;  /* 0x0000058010089810 */ /* 0x000fea0007f1e0ff */
[----:B-1----:R-:W-:Y:S01]  /*4d30*/  @!P1 IMAD.X R6, RZ, RZ, R17, P0 ;  /* 0x000000ffff069224 */ /* 0x002fe200000e0611 */
[----:B--2---:R-:W-:Y:S07]  /*4d40*/  @!P2 BRA `(.L_x_83) ;  /* 0x0000003000eca947 */ /* 0x004fee0003800000 */
.L_x_158:
[----:B------:R-:W-:Y:S01]  /*4d50*/  @!P1 R2UR UR7, R6 ;  /* 0x00000000060792ca */ /* 0x000fe200000e0000 */
[----:B------:R-:W-:Y:S01]  /*4d60*/  UIADD3 UR5, UPT, UPT, UR12, 0x1, URZ ;  /* 0x000000010c057890 */ /* 0x000fe2000fffe0ff */
[----:B------:R-:W-:Y:S01]  /*4d70*/  @!P1 R2UR UR6, R8 ;  /* 0x00000000080692ca */ /* 0x000fe200000e0000 */
[----:B------:R-:W-:Y:S01]  /*4d80*/  UIADD3 UR9, UPT, UPT, UR4, 0x60, URZ ;  /* 0x0000006004097890 */ /* 0x000fe2000fffe0ff */
[----:B------:R-:W-:Y:S01]  /*4d90*/  @!P1 IMAD.MOV.U32 R6, RZ, RZ, 0x2000 ;  /* 0x00002000ff069424 */ /* 0x000fe200078e00ff */
[----:B------:R-:W-:Y:S01]  /*4da0*/  UISETP.NE.AND UP0, UPT, UR5, 0x3, UPT ;  /* 0x000000030500788c */ /* 0x000fe2000bf05270 */
[----:B------:R-:W-:Y:S01]  /*4db0*/  VIADD R14, R14, 0x1 ;  /* 0x000000010e0e7836 */ /* 0x000fe20000000000 */
[----:B------:R-:W-:Y:S01]  /*4dc0*/  UMOV UR22, 0x0 ;  /* 0x0000000000167882 */ /* 0x000fe20000000000 */
[----:B------:R-:W-:Y:S01]  /*4dd0*/  UMOV UR23, 0x10000000 ;  /* 0x1000000000177882 */ /* 0x000fe20000000000 */
[----:B------:R-:W-:Y:S04]  /*4de0*/  UPRMT UR20, UR54, 0x654, UR9 ;  /* 0x0000065436147896 */ /* 0x000fe80008000009 */
[----:B-1----:R-:W-:Y:S01]  /*4df0*/  IMAD.U32 R9, RZ, RZ, UR7 ;  /* 0x00000007ff097e24 */ /* 0x002fe2000f8e00ff */
[----:B------:R-:W-:Y:S01]  /*4e00*/  USEL UR7, URZ, 0x1, UP0 ;  /* 0x00000001ff077887 */ /* 0x000fe20008000000 */
[----:B------:R-:W-:Y:S01]  /*4e10*/  IMAD.U32 R8, RZ, RZ, UR6 ;  /* 0x00000006ff087e24 */ /* 0x000fe2000f8e00ff */
[----:B------:R-:W-:Y:S02]  /*4e20*/  USEL UR6, UR5, URZ, UP0 ;  /* 0x000000ff05067287 */ /* 0x000fe40008000000 */
[----:B------:R-:W-:Y:S01]  /*4e30*/  VOTEU.ALL UP0, P1 ;  /* 0x0000000000ff7886 */ /* 0x000fe20000800000 */
[----:B------:R-:W-:Y:S02]  /*4e40*/  @!P1 R2UR UR19, R9 ;  /* 0x00000000091392ca */ /* 0x000fe400000e0000 */
[----:B------:R-:W-:Y:S02]  /*4e50*/  @!P1 R2UR UR18, R8 ;  /* 0x00000000081292ca */ /* 0x000fe400000e0000 */
[----:B------:R-:W-:Y:S01]  /*4e60*/  @!UP0 ULEA UR5, UR12, UR24, 0xd ;  /* 0x000000180c058291 */ /* 0x000fe2000f8e68ff */
[----:B------:R-:W-:Y:S02]  /*4e70*/  LOP3.LUT R15, R15, UR7, RZ, 0x3c, !PT ;  /* 0x000000070f0f7c12 */ /* 0x000fe4000f8e3cff */
[----:B------:R-:W-:Y:S01]  /*4e80*/  UMOV UR12, UR36 ;  /* 0x00000024000c7c82 */ /* 0x000fe20008000000 */
[----:B------:R-:W-:Y:S01]  /*4e90*/  @!UP0 UIADD3 UR8, UPT, UPT, UR5, 0x400, URZ ;  /* 0x0000040005088890 */ /* 0x000fe2000fffe0ff */
[----:B------:R-:W-:Y:S01]  /*4ea0*/  SHF.L.U32 R0, R15, 0x1f, RZ ;  /* 0x0000001f0f007819 */ /* 0x000fe200000006ff */
[----:B------:R-:W-:Y:S01]  /*4eb0*/  VOTEU.ALL UP0, P1 ;  /* 0x0000000000ff7886 */ /* 0x000fe20000800000 */
[----:B------:R-:W-:Y:S06]  /*4ec0*/  ULEA UR5, UR6, UR24, 0x3 ;  /* 0x0000001806057291 */ /* 0x000fec000f8e18ff */
[----:B------:R1:W-:Y:S01]  /*4ed0*/  @!UP0 UTMALDG.3D [UR8], [UR18], desc[UR22] ;  /* 0x00001608120085b4 */ /* 0x0003e20008011000 */
[----:B------:R1:W-:Y:S01]  /*4ee0*/  @!P1 SYNCS.ARRIVE.TRANS64.RED.A0TR RZ, [UR4+0x60], R6 ;  /* 0x00006006ffff99a7 */ /* 0x0003e20008300404 */
[----:B------:R-:W-:Y:S01]  /*4ef0*/  SYNCS.ARRIVE.TRANS64.RED.A1T0 RZ, [UR20], RZ ;  /* 0x000000ffffff79a7 */ /* 0x000fe20008100414 */
[----:B------:R-:W2:Y:S02]  /*4f00*/  SYNCS.PHASECHK.TRANS64.TRYWAIT P0, [UR5+0x78], R0 ;  /* 0x00007800ff0075a7 */ /* 0x000ea40008001105 */
[----:B-12---:R-:W-:Y:S05]  /*4f10*/  @!P0 BRA `(.L_x_84) ;  /* 0x0000003000908947 */ /* 0x006fea0003800000 */
.L_x_160:
[----:B------:R-:W-:Y:S01]  /*4f20*/  UIADD3 UR9, UPT, UPT, UR5, 0x60, URZ ;  /* 0x0000006005097890 */ /* 0x000fe2000fffe0ff */
[----:B-1----:R-:W-:Y:S01]  /*4f30*/  @!P1 IADD3 R6, P0, PT, R16, 0x580, RZ ;  /* 0x0000058010069810 */ /* 0x002fe20007f1e0ff */
[----:B------:R-:W-:Y:S01]  /*4f40*/  UPLOP3.LUT UP3, UPT, UPT, UPT, UPT, 0x80, 0x8 ;  /* 0x000000000008789c */ /* 0x000fe20003f6f070 */
[----:B------:R-:W-:Y:S01]  /*4f50*/  R2UR UR23, R54 ;  /* 0x00000000361772ca */ /* 0x000fe200000e0000 */
[----:B------:R-:W-:Y:S01]  /*4f60*/  UMOV UR20, 0x0 ;  /* 0x0000000000147882 */ /* 0x000fe20000000000 */
[----:B------:R-:W-:Y:S01]  /*4f70*/  @!P1 R2UR UR7, R6 ;  /* 0x00000000060792ca */ /* 0x000fe200000e0000 */
[----:B------:R-:W-:Y:S01]  /*4f80*/  @!P1 IMAD.X R0, RZ, RZ, R17, P0 ;  /* 0x000000ffff009224 */ /* 0x000fe200000e0611 */
[----:B------:R-:W-:Y:S01]  /*4f90*/  UMOV UR21, 0x10000000 ;  /* 0x1000000000157882 */ /* 0x000fe20000000000 */
[----:B------:R-:W-:Y:S01]  /*4fa0*/  UMOV UR12, UR36 ;  /* 0x00000024000c7c82 */ /* 0x000fe20008000000 */
[----:B------:R-:W-:Y:S01]  /*4fb0*/  VOTEU.ALL UP0, P1 ;  /* 0x0000000000ff7886 */ /* 0x000fe20000800000 */
[----:B------:R-:W-:Y:S01]  /*4fc0*/  R2UR UR22, R55 ;  /* 0x00000000371672ca */ /* 0x000fe200000e0000 */
[----:B------:R-:W-:Y:S01]  /*4fd0*/  UMOV UR36, UR27 ;  /* 0x0000001b00247c82 */ /* 0x000fe20008000000 */
[----:B------:R-:W-:Y:S02]  /*4fe0*/  @!P1 R2UR UR4, R0 ;  /* 0x00000000000492ca */ /* 0x000fe400000e0000 */
[----:B------:R-:W-:Y:S01]  /*4ff0*/  @!UP0 UIADD3 UR10, UPT, UPT, UR10, 0x20, URZ ;  /* 0x000000200a0a8890 */ /* 0x000fe2000fffe0ff */
[C---:B------:R-:W-:Y:S01]  /*5000*/  ISETP.NE.AND P0, PT, R14.reuse, 0x2, PT ;  /* 0x000000020e00780c */ /* 0x040fe20003f05270 */
[----:B------:R-:W-:Y:S02]  /*5010*/  UIADD3 UR26, UPT, UPT, UR13, UR23, URZ ;  /* 0x000000170d1a7290 */ /* 0x000fe4000fffe0ff */
[----:B------:R-:W-:Y:S01]  /*5020*/  IMAD.U32 R8, RZ, RZ, UR7 ;  /* 0x00000007ff087e24 */ /* 0x000fe2000f8e00ff */
[----:B------:R-:W-:Y:S02]  /*5030*/  SEL R0, RZ, 0x1, P0 ;  /* 0x00000001ff007807 */ /* 0x000fe40000000000 */
[----:B------:R-:W-:Y:S02]  /*5040*/  SEL R14, R14, RZ, P0 ;  /* 0x000000ff0e0e7207 */ /* 0x000fe40000000000 */
[----:B------:R-:W-:Y:S01]  /*5050*/  @!P1 R2UR UR18, R8 ;  /* 0x00000000081292ca */ /* 0x000fe200000e0000 */
[----:B------:R-:W-:Y:S01]  /*5060*/  UIADD3 UR25, UPT, UPT, UR14, UR22, URZ ;  /* 0x000000160e197290 */ /* 0x000fe2000fffe0ff */
[----:B------:R-:W-:Y:S01]  /*5070*/  IMAD.U32 R9, RZ, RZ, UR4 ;  /* 0x00000004ff097e24 */ /* 0x000fe2000f8e00ff */
[----:B------:R-:W-:Y:S01]  /*5080*/  @!UP0 ULEA UR4, UR6, UR24, 0xd ;  /* 0x0000001806048291 */ /* 0x000fe2000f8e68ff */
[----:B------:R-:W-:Y:S03]  /*5090*/  LOP3.LUT R13, R13, R0, RZ, 0x3c, !PT ;  /* 0x000000000d0d7212 */ /* 0x000fe600078e3cff */
[----:B------:R-:W-:Y:S01]  /*50a0*/  @!P1 R2UR UR19, R9 ;  /* 0x00000000091392ca */ /* 0x000fe200000e0000 */
[----:B------:R-:W-:Y:S01]  /*50b0*/  @!UP0 UIADD3 UR8, UPT, UPT, UR4, 0x400, URZ ;  /* 0x0000040004088890 */ /* 0x000fe2000fffe0ff */
[----:B------:R-:W-:Y:S01]  /*50c0*/  VOTEU.ALL UP0, P1 ;  /* 0x0000000000ff7886 */ /* 0x000fe20000800000 */
[----:B------:R-:W-:Y:S10]  /*50d0*/  UPRMT UR4, UR54, 0x654, UR9 ;  /* 0x0000065436047896 */ /* 0x000ff40008000009 */
[----:B------:R1:W-:Y:S01]  /*50e0*/  @!UP0 UTMALDG.3D [UR8], [UR18], desc[UR20] ;  /* 0x00001408120085b4 */ /* 0x0003e20008011000 */
[----:B------:R3:W-:Y:S01]  /*50f0*/  @!P1 SYNCS.ARRIVE.TRANS64.RED.A0TR RZ, [UR5+0x60], R7 ;  /* 0x00006007ffff99a7 */ /* 0x0007e20008300405 */
[----:B------:R-:W-:Y:S01]  /*5100*/  SYNCS.ARRIVE.TRANS64.RED.A1T0 RZ, [UR4], RZ ;  /* 0x000000ffffff79a7 */ /* 0x000fe20008100404 */
[----:B------:R-:W-:Y:S04]  /*5110*/  UIADD3 UR4, UPT, UPT, UR6, 0x1, URZ ;  /* 0x0000000106047890 */ /* 0x000fe8000fffe0ff */
[----:B------:R-:W-:Y:S04]  /*5120*/  UISETP.NE.AND UP0, UPT, UR4, 0x3, UPT ;  /* 0x000000030400788c */ /* 0x000fe8000bf05270 */
[----:B------:R-:W-:Y:S06]  /*5130*/  USEL UR5, URZ, 0x1, UP0 ;  /* 0x00000001ff057887 */ /* 0x000fec0008000000 */
[----:B------:R-:W-:Y:S01]  /*5140*/  LOP3.LUT R15, R15, UR5, RZ, 0x3c, !PT ;  /* 0x000000050f0f7c12 */ /* 0x000fe2000f8e3cff */
[----:B-1----:R-:W-:Y:S01]  /*5150*/  USEL UR12, UR4, URZ, UP0 ;  /* 0x000000ff040c7287 */ /* 0x002fe20008000000 */
[----:B------:R-:W-:Y:S11]  /*5160*/  BRA.U UP1, `(.L_x_85) ;  /* 0xfffffff101f07547 */ /* 0x000ff6000b83ffff */
[----:B------:R-:W-:Y:S01]  /*5170*/  UIADD3 UR24, UPT, UPT, UR24, 0x78, URZ ;  /* 0x0000007818187890 */ /* 0x000fe2000fffe0ff */
[----:B----4-:R-:W-:-:S03]  /*5180*/  SHF.L.U32 R2, R15, 0x1f, RZ ;  /* 0x0000001f0f027819 */ /* 0x010fc600000006ff */
[----:B------:R-:W-:-:S09]  /*5190*/  ULEA UR4, UR12, UR24, 0x3 ;  /* 0x000000180c047291 */ /* 0x000fd2000f8e18ff */
[----:B------:R-:W1:Y:S02]  /*51a0*/  SYNCS.PHASECHK.TRANS64.TRYWAIT P0, [UR4], R2 ;  /* 0x00000002ff0075a7 */ /* 0x000e640008001104 */
[----:B-1----:R-:W-:Y:S05]  /*51b0*/  @!P0 BRA `(.L_x_86) ;  /* 0x0000003000008947 */ /* 0x002fea0003800000 */
.L_x_162:
        /* <DEDUP_REMOVED lines=9> */
.L_x_164:
[----:B------:R-:W-:-:S04]  /*5250*/  UIADD3 UR4, UPT, UPT, UR4, 0x1, URZ ;  /* 0x0000000104047890 */ /* 0x000fc8000fffe0ff */
[----:B------:R-:W-:-:S04]  /*5260*/  UISETP.NE.AND UP0, UPT, UR4, 0x3, UPT ;  /* 0x000000030400788c */ /* 0x000fc8000bf05270 */
[----:B------:R-:W-:Y:S02]  /*5270*/  USEL UR5, URZ, 0x1, UP0 ;  /* 0x00000001ff057887 */ /* 0x000fe40008000000 */
[----:B------:R-:W-:-:S04]  /*5280*/  USEL UR4, UR4, URZ, UP0 ;  /* 0x000000ff04047287 */ /* 0x000fc80008000000 */
[----:B------:R-:W-:Y:S01]  /*5290*/  ULEA UR4, UR4, UR24, 0x3 ;  /* 0x0000001804047291 */ /* 0x000fe2000f8e18ff */
[----:B-1----:R-:W-:-:S04]  /*52a0*/  LOP3.LUT R2, R15, UR5, RZ, 0x3c, !PT ;  /* 0x000000050f027c12 */ /* 0x002fc8000f8e3cff */
[----:B------:R-:W-:Y:S01]  /*52b0*/  SHF.L.U32 R2, R2, 0x1f, RZ ;  /* 0x0000001f02027819 */ /* 0x000fe200000006ff */
[----:B------:R-:W-:-:S07]  /*52c0*/  IMAD.U32 R0, RZ, RZ, UR4 ;  /* 0x00000004ff007e24 */ /* 0x000fce000f8e00ff */
.L_x_88:
[----:B-1----:R1:W2:Y:S02]  /*52d0*/  SYNCS.PHASECHK.TRANS64.TRYWAIT P0, [R0+URZ], R2 ;  /* 0x00000002000075a7 */ /* 0x0022a400080011ff */
[----:B--2---:R-:W-:Y:S05]  /*52e0*/  @!P0 NANOSLEEP.SYNCS 0x989680 ;  /* 0x009896800000895d */ /* 0x004fea0003900000 */
[----:B------:R-:W2:Y:S02]  /*52f0*/  @!P0 SYNCS.PHASECHK.TRANS64 P0, [R0+URZ], R2 ;  /* 0x00000002000085a7 */ /* 0x000ea400080010ff */
[----:B--2---:R-:W-:Y:S05]  /*5300*/  @P0 EXIT ;  /* 0x000000000000094d */ /* 0x004fea0003800000 */
[----:B------:R-:W-:Y:S05]  /*5310*/  BRA `(.L_x_88) ;  /* 0xfffffffc00ec7947 */ /* 0x000fea000383ffff */
.L_x_76:
[----:B------:R-:W-:-:S06]  /*5320*/  UISETP.GE.AND UP0, UPT, UR22, 0x4, UPT ;  /* 0x000000041600788c */ /* 0x000fcc000bf06270 */
[----:B------:R-:W-:-:S13]  /*5330*/  PLOP3.LUT P0, PT, PT, PT, UP0, 0x80, 0x8 ;  /* 0x000000000008781c */ /* 0x000fda0003f0f008 */
[----:B------:R-:W-:Y:S05]  /*5340*/  @!P0 EXIT ;  /* 0x000000000000894d */ /* 0x000fea0003800000 */
[----:B------:R-:W-:Y:S01]  /*5350*/  BAR.SYNC.DEFER_BLOCKING 0x6, 0xa0 ;  /* 0x0182800000007b1d */ /* 0x000fe20000010000 */
[C---:B------:R-:W-:Y:S01]  /*5360*/  IMAD.SHL.U32 R4, R63.reuse, 0x20, RZ ;  /* 0x000000203f047824 */ /* 0x040fe200078e00ff */
[C---:B------:R-:W-:Y:S01]  /*5370*/  R2P PR, R63.reuse, 0x6 ;  /* 0x000000063f007804 */ /* 0x040fe20000000000 */
[C---:B------:R-:W-:Y:S01]  /*5380*/  IMAD.SHL.U32 R2, R63.reuse, 0x4, RZ ;  /* 0x000000043f027824 */ /* 0x040fe200078e00ff */
[----:B------:R-:W-:Y:S01]  /*5390*/  CS2R R58, SRZ ;  /* 0x00000000003a7805 */ /* 0x000fe2000001ff00 */
[C---:B------:R-:W-:Y:S01]  /*53a0*/  IMAD.U32 R23, R63.reuse, 0x10000, RZ ;  /* 0x000100003f177824 */ /* 0x040fe200078e00ff */
[----:B------:R-:W-:Y:S01]  /*53b0*/  UMOV UR44, 0x400 ;  /* 0x00000400002c7882 */ /* 0x000fe20000000000 */
[----:B------:R-:W1:Y:S01]  /*53c0*/  LDCU.64 UR4, c[0x0][0x890] ;  /* 0x00011200ff0477ac */ /* 0x000e620008000a00 */
[----:B------:R-:W2:Y:S01]  /*53d0*/  LDC.64 R50, c[0x0][0x8b0] ;  /* 0x00022c00ff327b82 */ /* 0x000ea20000000a00 */
[C---:B------:R-:W-:Y:S01]  /*53e0*/  LOP3.LUT R3, R4.reuse, 0xe0, RZ, 0xc0, !PT ;  /* 0x000000e004037812 */ /* 0x040fe200078ec0ff */
[----:B------:R-:W-:Y:S01]  /*53f0*/  IMAD.SHL.U32 R27, R63, 0x10, RZ ;  /* 0x000000103f1b7824 */ /* 0x000fe200078e00ff */
[----:B------:R-:W-:Y:S01]  /*5400*/  ULEA UR44, UR54, UR44, 0x18 ;  /* 0x0000002c362c7291 */ /* 0x000fe2000f8ec0ff */
[----:B------:R-:W-:Y:S01]  /*5410*/  LOP3.LUT R4, R4, 0x100, RZ, 0xc0, !PT ;  /* 0x0000010004047812 */ /* 0x000fe200078ec0ff */
[----:B------:R-:W-:Y:S01]  /*5420*/  IMAD.MOV.U32 R62, RZ, RZ, 0x8 ;  /* 0x00000008ff3e7424 */ /* 0x000fe200078e00ff */
[----:B------:R-:W-:Y:S01]  /*5430*/  LOP3.LUT R2, R3, 0x1c, R2, 0xf8, !PT ;  /* 0x0000001c03027812 */ /* 0x000fe200078ef802 */
[----:B------:R-:W-:Y:S01]  /*5440*/  IMAD.MOV.U32 R61, RZ, RZ, 0x10 ;  /* 0x00000010ff3d7424 */ /* 0x000fe200078e00ff */
[----:B------:R-:W3:Y:S01]  /*5450*/  LDC.64 R48, c[0x0][0x8a8] ;  /* 0x00022a00ff307b82 */ /* 0x000ee20000000a00 */
[----:B------:R-:W-:Y:S01]  /*5460*/  SHF.R.U32.HI R3, RZ, 0x2, R63 ;  /* 0x00000002ff037819 */ /* 0x000fe2000001163f */
[----:B------:R-:W-:Y:S01]  /*5470*/  IMAD.MOV.U32 R22, RZ, RZ, RZ ;  /* 0x000000ffff167224 */ /* 0x000fe200078e00ff */
[----:B------:R-:W-:Y:S01]  /*5480*/  LOP3.LUT R23, R23, 0x600000, RZ, 0xc0, !PT ;  /* 0x0060000017177812 */ /* 0x000fe200078ec0ff */
[----:B------:R-:W-:Y:S01]  /*5490*/  IMAD.MOV.U32 R60, RZ, RZ, RZ ;  /* 0x000000ffff3c7224 */ /* 0x000fe200078e00ff */
[----:B------:R-:W-:Y:S01]  /*54a0*/  LOP3.LUT R27, R4, 0x600, R27, 0xf8, !PT ;  /* 0x00000600041b7812 */ /* 0x000fe200078ef81b */
[----:B------:R-:W4:Y:S01]  /*54b0*/  LDCU UR63, c[0x0][0x370] ;  /* 0x00006e00ff3f77ac */ /* 0x000f220008000800 */
[----:B------:R-:W-:Y:S01]  /*54c0*/  LOP3.LUT R2, R2, 0x4, R3, 0x78, !PT ;  /* 0x0000000402027812 */ /* 0x000fe200078e7803 */
[----:B------:R-:W4:Y:S01]  /*54d0*/  LDS R0, [UR44+0x150] ;  /* 0x0001502cff007984 */ /* 0x000f220008000800 */
[----:B-1----:R-:W-:Y:S01]  /*54e0*/  IMAD.U32 R65, RZ, RZ, UR4 ;  /* 0x00000004ff417e24 */ /* 0x002fe2000f8e00ff */
[----:B------:R-:W-:Y:S01]  /*54f0*/  UIADD3 UR4, UPT, UPT, UR44, 0x400, URZ ;  /* 0x000004002c047890 */ /* 0x000fe2000fffe0ff */
[----:B------:R-:W-:Y:S01]  /*5500*/  LOP3.LUT R27, R27, R2, RZ, 0xfc, !PT ;  /* 0x000000021b1b7212 */ /* 0x000fe200078efcff */
[----:B------:R-:W-:Y:S01]  /*5510*/  IMAD.U32 R64, RZ, RZ, UR5 ;  /* 0x00000005ff407e24 */ /* 0x000fe2000f8e00ff */
[----:B------:R-:W-:Y:S01]  /*5520*/  LOP3.LUT R63, R63, 0x60, RZ, 0xc0, !PT ;  /* 0x000000603f3f7812 */ /* 0x000fe200078ec0ff */
[----:B------:R-:W1:Y:S01]  /*5530*/  LDCU UR43, c[0x0][0xb0c] ;  /* 0x00016180ff2b77ac */ /* 0x000e620008000800 */
[----:B------:R-:W-:Y:S01]  /*5540*/  SEL R62, R62, 0xfffffff8, !P1 ;  /* 0xfffffff83e3e7807 */ /* 0x000fe20004800000 */
[----:B------:R-:W-:Y:S01]  /*5550*/  IMAD.U32 R67, RZ, RZ, UR4 ;  /* 0x00000004ff437e24 */ /* 0x000fe2000f8e00ff */
[----:B------:R-:W-:Y:S01]  /*5560*/  SEL R61, R61, 0xfffffff0, !P2 ;  /* 0xfffffff03d3d7807 */ /* 0x000fe20005000000 */
[----:B------:R-:W1:Y:S01]  /*5570*/  LDCU UR39, c[0x0][0xb30] ;  /* 0x00016600ff2777ac */ /* 0x000e620008000800 */
[----:B------:R-:W1:Y:S01]  /*5580*/  LDCU.64 UR60, c[0x0][0x888] ;  /* 0x00011100ff3c77ac */ /* 0x000e620008000a00 */
[----:B------:R-:W1:Y:S01]  /*5590*/  LDCU.64 UR40, c[0x0][0xb28] ;  /* 0x00016500ff2877ac */ /* 0x000e620008000a00 */
[----:B------:R-:W1:Y:S01]  /*55a0*/  LDCU.128 UR56, c[0x0][0xb10] ;  /* 0x00016200ff3877ac */ /* 0x000e620008000c00 */
[----:B------:R-:W1:Y:S01]  /*55b0*/  LDCU UR62, c[0x0][0x374] ;  /* 0x00006e80ff3e77ac */ /* 0x000e620008000800 */
[----:B------:R-:W-:Y:S01]  /*55c0*/  UMOV UR55, 0x1 ;  /* 0x0000000100377882 */ /* 0x000fe20000000000 */
[----:B------:R-:W-:Y:S01]  /*55d0*/  UMOV UR46, URZ ;  /* 0x000000ff002e7c82 */ /* 0x000fe20008000000 */
[----:B------:R-:W-:Y:S01]  /*55e0*/  UMOV UR53, URZ ;  /* 0x000000ff00357c82 */ /* 0x000fe20008000000 */
[----:B------:R-:W-:Y:S01]  /*55f0*/  UMOV UR52, URZ ;  /* 0x000000ff00347c82 */ /* 0x000fe20008000000 */
[----:B-1234-:R-:W-:-:S07]  /*5600*/  IMAD.IADD R23, R0, 0x1, R23 ;  /* 0x0000000100177824 */ /* 0x01efce00078e0217 */
.L_x_119:
[C---:B------:R-:W-:Y:S02]  /*5610*/  LEA R0, R58.reuse, UR44, 0x3 ;  /* 0x0000002c3a007c11 */ /* 0x040fe4000f8e18ff */
[----:B------:R-:W-:Y:S02]  /*5620*/  SHF.L.U32 R2, R59, 0x1f, RZ ;  /* 0x0000001f3b027819 */ /* 0x000fe400000006ff */
[----:B------:R-:W-:Y:S02]  /*5630*/  LEA R4, R58, UR44, 0x4 ;  /* 0x0000002c3a047c11 */ /* 0x000fe4000f8e20ff */
[----:B------:R-:W1:Y:S02]  /*5640*/  SYNCS.PHASECHK.TRANS64.TRYWAIT P0, [R0+URZ+0xa0], R2 ;  /* 0x0000a002000075a7 */ /* 0x000e6400080011ff */
[----:B-1----:R-:W-:Y:S05]  /*5650*/  @!P0 BRA `(.L_x_89) ;  /* 0x0000002c00088947 */ /* 0x002fea0003800000 */
.L_x_165:
[----:B------:R-:W-:Y:S01]  /*5660*/  R2UR UR7, R66 ;  /* 0x00000000420772ca */ /* 0x000fe200000e0000 */
[----:B------:R-:W2:Y:S01]  /*5670*/  LDS.128 R4, [R4+0x130] ;  /* 0x0001300004047984 */ /* 0x000ea20000000c00 */
[----:B-1----:R-:W-:Y:S01]  /*5680*/  VIADD R0, R0, 0xb0 ;  /* 0x000000b000007836 */ /* 0x002fe20000000000 */
[----:B------:R-:W-:Y:S04]  /*5690*/  UISETP.GE.AND UP0, UPT, UR42, 0x1, UPT ;  /* 0x000000012a00788c */ /* 0x000fe8000bf06270 */
[----:B------:R-:W-:Y:S01]  /*56a0*/  PRMT R0, RZ, 0x654, R0 ;  /* 0x00000654ff007816 */ /* 0x000fe20000000000 */
[----:B------:R-:W-:Y:S01]  /*56b0*/  @!PT LDS RZ, [RZ] ;  /* 0x00000000fffff984 */ /* 0x000fe20000000800 */
[----:B------:R-:W-:Y:S01]  /*56c0*/  @!PT LDS RZ, [RZ] ;  /* 0x00000000fffff984 */ /* 0x000fe20000000800 */
[----:B------:R-:W-:Y:S01]  /*56d0*/  @!PT LDS RZ, [RZ] ;  /* 0x00000000fffff984 */ /* 0x000fe20000000800 */
[----:B------:R-:W-:Y:S01]  /*56e0*/  @!PT LDS RZ, [RZ] ;  /* 0x00000000fffff984 */ /* 0x000fe20000000800 */
[----:B------:R1:W-:Y:S06]  /*56f0*/  MEMBAR.ALL.CTA ;  /* 0x0000000000007992 */ /* 0x0003ec0000008000 */
[----:B-1----:R-:W1:Y:S02]  /*5700*/  FENCE.VIEW.ASYNC.S ;  /* 0x00000000000073c6 */ /* 0x002e640000000000 */
[----:B-1----:R1:W-:Y:S01]  /*5710*/  SYNCS.ARRIVE.TRANS64.RED.A1T0 RZ, [R0+URZ], RZ ;  /* 0x000000ff00ff79a7 */ /* 0x0023e200081004ff */
[----:B--2---:R-:W-:Y:S11]  /*5720*/  LOP3.LUT P0, RZ, R6, 0x1, RZ, 0xc0, !PT ;  /* 0x0000000106ff7812 */ /* 0x004ff6000780c0ff */
[----:B------:R-:W-:Y:S02]  /*5730*/  @!UPT UIADD3 URZ, UPT, UPT, URZ, URZ, URZ ;  /* 0x000000fffffff290 */ /* 0x000fe4000fffe0ff */
[----:B------:R-:W-:Y:S01]  /*5740*/  VOTEU.ANY UP1, P0 ;  /* 0x0000000000ff7886 */ /* 0x000fe20000020100 */
[----:B------:R-:W-:Y:S01]  /*5750*/  PLOP3.LUT P0, PT, PT, PT, UP1, 0x80, 0x8 ;  /* 0x000000000008781c */ /* 0x000fe20003f0f018 */
[----:B------:R-:W-:Y:S06]  /*5760*/  UP2UR UR4, UPR, URZ, 0x2 ;  /* 0x00000002ff047883 */ /* 0x000fec0008000000 */
[----:B------:R-:W-:Y:S06]  /*5770*/  IMAD.U32 R68, RZ, RZ, UR4 ;  /* 0x00000004ff447e24 */ /* 0x000fec000f8e00ff */
[----:B------:R-:W-:Y:S02]  /*5780*/  @P0 SHF.R.U32.HI R2, RZ, 0x10, R5 ;  /* 0x00000010ff020819 */ /* 0x000fe40000011605 */
[----:B------:R-:W-:Y:S02]  /*5790*/  @P0 MOV R3, R4 ;  /* 0x0000000400030202 */ /* 0x000fe40000000f00 */
[----:B------:R-:W-:Y:S02]  /*57a0*/  @P0 R2UR UR4, R2 ;  /* 0x00000000020402ca */ /* 0x000fe400000e0000 */
[----:B------:R-:W-:Y:S02]  /*57b0*/  @P0 LOP3.LUT R4, R5, 0xffff, RZ, 0xc0, !PT ;  /* 0x0000ffff05040812 */ /* 0x000fe400078ec0ff */
[----:B------:R-:W-:Y:S02]  /*57c0*/  @P0 R2UR UR6, R3 ;  /* 0x00000000030602ca */ /* 0x000fe400000e0000 */
[----:B------:R-:W-:Y:S07]  /*57d0*/  @P0 R2UR UR5, R4 ;  /* 0x00000000040502ca */ /* 0x000fee00000e0000 */
[----:B------:R-:W-:Y:S02]  /*57e0*/  @UP1 UMOV UR7, UR4 ;  /* 0x0000000400071c82 */ /* 0x000fe40008000000 */
[----:B------:R-:W-:Y:S02]  /*57f0*/  IMAD.U32 R66, RZ, RZ, UR7 ;  /* 0x00000007ff427e24 */ /* 0x000fe4000f8e00ff */
[----:B------:R-:W-:Y:S02]  /*5800*/  @UP1 UMOV UR38, UR6 ;  /* 0x0000000600261c82 */ /* 0x000fe40008000000 */
[----:B------:R-:W-:Y:S01]  /*5810*/  @UP1 UMOV UR37, UR5 ;  /* 0x0000000500251c82 */ /* 0x000fe20008000000 */
[----:B-1----:R-:W-:Y:S05]  /*5820*/  BRA.U !UP0, `(.L_x_90) ;  /* 0x0000000108cc7547 */ /* 0x002fea000b800000 */
[----:B------:R-:W1:Y:S01]  /*5830*/  LDCU UR12, c[0x0][0xb20] ;  /* 0x00016400ff0c77ac */ /* 0x000e620008000800 */
[----:B------:R-:W-:Y:S02]  /*5840*/  UIMAD.WIDE.U32 UR4, UR62, UR59, URZ ;  /* 0x0000003b3e0472a5 */ /* 0x000fe4000f8e00ff */
[----:B------:R-:W-:Y:S02]  /*5850*/  UIMAD.WIDE.U32 UR6, UR63, UR56, URZ ;  /* 0x000000383f0672a5 */ /* 0x000fe4000f8e00ff */
[----:B------:R-:W-:Y:S02]  /*5860*/  UISETP.NE.AND UP0, UPT, UR58, 0x1, UPT ;  /* 0x000000013a00788c */ /* 0x000fe4000bf05270 */
[----:B------:R-:W-:Y:S02]  /*5870*/  UIMAD.WIDE.U32 UR8, UR37, UR59, URZ ;  /* 0x0000003b250872a5 */ /* 0x000fe4000f8e00ff */
[----:B------:R-:W-:Y:S02]  /*5880*/  UIMAD.WIDE.U32 UR10, UR38, UR56, URZ ;  /* 0x00000038260a72a5 */ /* 0x000fe4000f8e00ff */
[----:B------:R-:W-:Y:S02]  /*5890*/  UISETP.NE.AND UP1, UPT, UR43, 0x1, UPT ;  /* 0x000000012b00788c */ /* 0x000fe4000bf25270 */
[----:B------:R-:W-:Y:S01]  /*58a0*/  UISETP.NE.AND UP2, UPT, UR42, 0x1, UPT ;  /* 0x000000012a00788c */ /* 0x000fe2000bf45270 */
[----:B------:R-:W-:Y:S02]  /*58b0*/  UMOV UR4, UR5 ;  /* 0x0000000500047c82 */ /* 0x000fe40008000000 */
[----:B-1----:R-:W-:Y:S03]  /*58c0*/  USHF.R.U32.HI UR5, URZ, UR12, UR4 ;  /* 0x0000000cff057299 */ /* 0x002fe60008011604 */
[----:B------:R-:W-:Y:S02]  /*58d0*/  UMOV UR4, UR7 ;  /* 0x0000000700047c82 */ /* 0x000fe40008000000 */
[----:B------:R-:W-:Y:S02]  /*58e0*/  USHF.R.U32.HI UR7, URZ, UR57, UR4 ;  /* 0x00000039ff077299 */ /* 0x000fe40008011604 */
[----:B------:R-:W-:Y:S02]  /*58f0*/  USEL UR4, UR62, UR5, !UP0 ;  /* 0x000000053e047287 */ /* 0x000fe4000c000000 */
[----:B------:R-:W-:Y:S01]  /*5900*/  USEL UR7, UR63, UR7, !UP1 ;  /* 0x000000073f077287 */ /* 0x000fe2000c800000 */
[----:B------:R-:W-:Y:S01]  /*5910*/  UMOV UR5, UR9 ;  /* 0x0000000900057c82 */ /* 0x000fe20008000000 */
[----:B------:R-:W-:Y:S02]  /*5920*/  UIMAD.WIDE.U32 UR8, UR4, UR40, URZ ;  /* 0x00000028040872a5 */ /* 0x000fe4000f8e00ff */
[----:B------:R-:W-:Y:S03]  /*5930*/  USHF.R.U32.HI UR6, URZ, UR12, UR5 ;  /* 0x0000000cff067299 */ /* 0x000fe60008011605 */
[----:B------:R-:W-:Y:S01]  /*5940*/  UMOV UR5, UR11 ;  /* 0x0000000b00057c82 */ /* 0x000fe20008000000 */
[----:B------:R-:W-:Y:S02]  /*5950*/  UIMAD.WIDE.U32 UR10, UR7, UR40, URZ ;  /* 0x00000028070a72a5 */ /* 0x000fe4000f8e00ff */
[----:B------:R-:W-:Y:S02]  /*5960*/  USHF.R.U32.HI UR12, URZ, UR57, UR5 ;  /* 0x00000039ff0c7299 */ /* 0x000fe40008011605 */
[----:B------:R-:W-:Y:S01]  /*5970*/  USEL UR6, UR37, UR6, !UP0 ;  /* 0x0000000625067287 */ /* 0x000fe2000c000000 */
[----:B------:R-:W-:Y:S02]  /*5980*/  UMOV UR5, UR9 ;  /* 0x0000000900057c82 */ /* 0x000fe40008000000 */
[----:B------:R-:W-:Y:S01]  /*5990*/  UMOV UR10, UR11 ;  /* 0x0000000b000a7c82 */ /* 0x000fe20008000000 */
[----:B------:R-:W-:Y:S02]  /*59a0*/  @UP2 USHF.R.U32.HI UR4, URZ, UR41, UR5 ;  /* 0x00000029ff042299 */ /* 0x000fe40008011605 */
[----:B------:R-:W-:Y:S02]  /*59b0*/  @UP2 USHF.R.U32.HI UR7, URZ, UR41, UR10 ;  /* 0x00000029ff072299 */ /* 0x000fe4000801160a */
[----:B------:R-:W-:Y:S02]  /*59c0*/  UIMAD UR4, UR42, UR4, URZ ;  /* 0x000000042a0472a4 */ /* 0x000fe4000f8e02ff */
[----:B------:R-:W-:Y:S02]  /*59d0*/  UIMAD.WIDE.U32 UR10, UR6, UR40, URZ ;  /* 0x00000028060a72a5 */ /* 0x000fe4000f8e00ff */
[----:B------:R-:W-:Y:S02]  /*59e0*/  USEL UR5, UR38, UR12, !UP1 ;  /* 0x0000000c26057287 */ /* 0x000fe4000c800000 */
[----:B------:R-:W-:Y:S02]  /*59f0*/  UIMAD UR8, UR42, UR7, URZ ;  /* 0x000000072a0872a4 */ /* 0x000fe4000f8e02ff */
[----:B------:R-:W-:Y:S03]  /*5a00*/  UISETP.GE.AND UP0, UPT, UR6, UR4, UPT ;  /* 0x000000040600728c */ /* 0x000fe6000bf06270 */
[----:B------:R-:W-:Y:S01]  /*5a10*/  UMOV UR4, UR11 ;  /* 0x0000000b00047c82 */ /* 0x000fe20008000000 */
[----:B------:R-:W-:Y:S02]  /*5a20*/  UISETP.GE.OR UP0, UPT, UR5, UR8, UP0 ;  /* 0x000000080500728c */ /* 0x000fe40008706670 */
[----:B------:R-:W-:Y:S02]  /*5a30*/  USHF.R.U32.HI UR4, URZ, UR41, UR4 ;  /* 0x00000029ff047299 */ /* 0x000fe40008011604 */
[----:B------:R-:W-:Y:S02]  /*5a40*/  UIMAD.WIDE.U32 UR8, UR5, UR40, URZ ;  /* 0x00000028050872a5 */ /* 0x000fe4000f8e00ff */
[----:B------:R-:W-:Y:S02]  /*5a50*/  USEL UR11, UR6, UR4, !UP2 ;  /* 0x00000004060b7287 */ /* 0x000fe4000d000000 */
[----:B------:R-:W-:Y:S02]  /*5a60*/  UIADD3 UR8, UPT, UPT, -UR5, URZ, URZ ;  /* 0x000000ff05087290 */ /* 0x000fe4000fffe1ff */
[----:B------:R-:W-:Y:S01]  /*5a70*/  UIADD3 UR10, UPT, UPT, -UR11, URZ, URZ ;  /* 0x000000ff0b0a7290 */ /* 0x000fe2000fffe1ff */
[----:B------:R-:W-:Y:S01]  /*5a80*/  @!UP0 UMOV UR4, UR9 ;  /* 0x0000000900048c82 */ /* 0x000fe20008000000 */
[----:B------:R-:W-:Y:S02]  /*5a90*/  UIADD3 UR9, UPT, UPT, -UR6, URZ, URZ ;  /* 0x000000ff06097290 */ /* 0x000fe4000fffe1ff */
[----:B------:R-:W-:Y:S02]  /*5aa0*/  @!UP0 USHF.R.U32.HI UR4, URZ, UR41, UR4 ;  /* 0x00000029ff048299 */ /* 0x000fe40008011604 */
[----:B------:R-:W-:Y:S02]  /*5ab0*/  UIMAD UR10, UR42, UR10, UR6 ;  /* 0x0000000a2a0a72a4 */ /* 0x000fe4000f8e0206 */
[----:B------:R-:W-:Y:S04]  /*5ac0*/  @!UP0 USEL UR4, UR5, UR4, !UP2 ;  /* 0x0000000405048287 */ /* 0x000fe8000d000000 */
[----:B------:R-:W-:Y:S02]  /*5ad0*/  @!UP0 UIMAD UR10, UR7, UR10, UR4 ;  /* 0x0000000a070a82a4 */ /* 0x000fe4000f8e0204 */
[----:B------:R-:W-:Y:S02]  /*5ae0*/  @!UP0 UIADD3 UR11, UPT, UPT, UR11, -UR4, URZ ;  /* 0x800000040b0b8290 */ /* 0x000fe4000fffe0ff */
[----:B------:R-:W-:Y:S02]  /*5af0*/  UIMAD UR7, UR43, UR8, UR38 ;  /* 0x000000082b0772a4 */ /* 0x000fe4000f8e0226 */
[----:B------:R-:W-:Y:S02]  /*5b00*/  @!UP0 UIMAD UR6, UR11, UR42, UR5 ;  /* 0x0000002a0b0682a4 */ /* 0x000fe4000f8e0205 */
[----:B------:R-:W-:Y:S01]  /*5b10*/  UIMAD UR4, UR58, UR9, UR37 ;  /* 0x000000093a0472a4 */ /* 0x000fe2000f8e0225 */
[----:B------:R-:W-:Y:S02]  /*5b20*/  @!UP0 UMOV UR5, UR10 ;  /* 0x0000000a00058c82 */ /* 0x000fe40008000000 */
[----:B------:R-:W-:Y:S02]  /*5b30*/  UIMAD UR38, UR5, UR43, UR7 ;  /* 0x0000002b052672a4 */ /* 0x000fe4000f8e0207 */
[----:B------:R-:W-:Y:S11]  /*5b40*/  UIMAD UR37, UR6, UR58, UR4 ;  /* 0x0000003a062572a4 */ /* 0x000ff6000f8e0204 */
[----:B------:R-:W-:Y:S01]  /*5b50*/  @!UPT UIADD3 URZ, UPT, UPT, URZ, URZ, URZ ;  /* 0x000000fffffff290 */ /* 0x000fe2000fffe0ff */
.L_x_90:
[----:B------:R-:W-:Y:S01]  /*5b60*/  UISETP.NE.AND UP0, UPT, UR39, 0x1, UPT ;  /* 0x000000012700788c */ /* 0x000fe2000bf05270 */
[----:B------:R-:W-:Y:S01]  /*5b70*/  R2UR UR11, R67 ;  /* 0x00000000430b72ca */ /* 0x000fe200000e0000 */
[----:B------:R-:W-:Y:S01]  /*5b80*/  USHF.L.U32 UR50, UR25, 0x6, URZ ;  /* 0x0000000619327899 */ /* 0x000fe200080006ff */
[----:B------:R-:W-:Y:S01]  /*5b90*/  IADD3 R58, PT, PT, R58, 0x1, RZ ;  /* 0x000000013a3a7810 */ /* 0x000fe20007ffe0ff */
[----:B------:R-:W-:Y:S07]  /*5ba0*/  USHF.L.U32 UR49, UR26, 0x6, URZ ;  /* 0x000000061a317899 */ /* 0x000fee00080006ff */
[----:B------:R-:W1:Y:S01]  /*5bb0*/  @!UP0 LDCU.128 UR12, c[0x0][0xb10] ;  /* 0x00016200ff0c87ac */ /* 0x000e620008000c00 */
[----:B------:R-:W2:Y:S01]  /*5bc0*/  @!UP0 LDCU UR5, c[0x0][0xb0c] ;  /* 0x00016180ff0587ac */ /* 0x000ea20008000800 */
[----:B------:R-:W3:Y:S01]  /*5bd0*/  @!UP0 LDCU UR10, c[0x0][0xb20] ;  /* 0x00016400ff0a87ac */ /* 0x000ee20008000800 */
[----:B-1----:R-:W-:Y:S02]  /*5be0*/  UIMAD.WIDE.U32 UR8, UR38, UR12, URZ ;  /* 0x0000000c260872a5 */ /* 0x002fe4000f8e00ff */
[----:B------:R-:W-:Y:S02]  /*5bf0*/  UIMAD.WIDE.U32 UR6, UR37, UR15, URZ ;  /* 0x0000000f250672a5 */ /* 0x000fe4000f8e00ff */
[----:B------:R-:W-:Y:S03]  /*5c00*/  @!UP0 UISETP.NE.AND UP1, UPT, UR14, 0x1, UPT ;  /* 0x000000010e00888c */ /* 0x000fe6000bf25270 */
[----:B------:R-:W-:Y:S01]  /*5c10*/  @!UP0 UMOV UR4, UR9 ;  /* 0x0000000900048c82 */ /* 0x000fe20008000000 */
[----:B--2---:R-:W-:Y:S02]  /*5c20*/  @!UP0 UISETP.NE.AND UP2, UPT, UR5, 0x1, UPT ;  /* 0x000000010500888c */ /* 0x004fe4000bf45270 */
[----:B------:R-:W-:Y:S01]  /*5c30*/  @!UP0 USHF.R.U32.HI UR4, URZ, UR13, UR4 ;  /* 0x0000000dff048299 */ /* 0x000fe20008011604 */
[----:B------:R-:W-:Y:S02]  /*5c40*/  @!UP0 UMOV UR6, UR7 ;  /* 0x0000000700068c82 */ /* 0x000fe40008000000 */
[----:B---3--:R-:W-:Y:S02]  /*5c50*/  @!UP0 USHF.R.U32.HI UR6, URZ, UR10, UR6 ;  /* 0x0000000aff068299 */ /* 0x008fe40008011606 */
[----:B------:R-:W-:Y:S02]  /*5c60*/  @!UP0 USEL UR7, UR38, UR4, !UP2 ;  /* 0x0000000426078287 */ /* 0x000fe4000d000000 */
[----:B------:R-:W-:Y:S04]  /*5c70*/  @!UP0 USEL UR6, UR37, UR6, !UP1 ;  /* 0x0000000625068287 */ /* 0x000fe8000c800000 */
[----:B------:R-:W-:Y:S02]  /*5c80*/  @!UP0 UIADD3 UR4, UPT, UPT, -UR7, UR6, URZ ;  /* 0x0000000607048290 */ /* 0x000fe4000fffe1ff */
[----:B------:R-:W-:Y:S02]  /*5c90*/  @!UP0 UIADD3 UR6, UPT, UPT, UR7, -UR6, URZ ;  /* 0x8000000607068290 */ /* 0x000fe4000fffe0ff */
[----:B------:R-:W-:Y:S02]  /*5ca0*/  @!UP0 UIMAD UR38, UR4, UR5, UR38 ;  /* 0x00000005042682a4 */ /* 0x000fe4000f8e0226 */
[----:B------:R-:W-:Y:S02]  /*5cb0*/  @!UP0 UIMAD UR37, UR6, UR14, UR37 ;  /* 0x0000000e062582a4 */ /* 0x000fe4000f8e0225 */
[----:B------:R-:W-:Y:S09]  /*5cc0*/  ULOP3.LUT UP0, URZ, UR11, 0x3f0, URZ, 0xc0, !UPT ;  /* 0x000003f00bff7892 */ /* 0x000ff2000f80c0ff */
[----:B------:R-:W-:Y:S05]  /*5cd0*/  BRA.U !UP0, `(.L_x_91) ;  /* 0x00000001087c7547 */ /* 0x000fea000b800000 */
[----:B------:R-:W1:Y:S01]  /*5ce0*/  LDCU.64 UR8, c[0x4][0x80] ;  /* 0x01001000ff0877ac */ /* 0x000e620008000a00 */
[----:B------:R-:W-:Y:S01]  /*5cf0*/  MOV R2, 0x0 ;  /* 0x0000000000027802 */ /* 0x000fe20000000f00 */
[----:B------:R-:W-:Y:S02]  /*5d00*/  HFMA2 R12, -RZ, RZ, 0, 5.9604644775390625e-08 ;  /* 0x00000001ff0c7431 */ /* 0x000fe400000001ff */
[----:B------:R-:W-:Y:S01]  /*5d10*/  IMAD.MOV.U32 R8, RZ, RZ, 0x70 ;  /* 0x00000070ff087424 */ /* 0x000fe200078e00ff */
[----:B------:R2:W3:Y:S01]  /*5d20*/  LDC.64 R14, c[0x4][R2] ;  /* 0x01000000020e7b82 */ /* 0x0004e20000000a00 */
[----:B------:R-:W4:Y:S01]  /*5d30*/  LDCU.64 UR6, c[0x4][0x88] ;  /* 0x01001100ff0677ac */ /* 0x000f220008000a00 */
[----:B------:R-:W-:Y:S01]  /*5d40*/  IMAD.MOV.U32 R13, RZ, RZ, RZ ;  /* 0x000000ffff0d7224 */ /* 0x000fe200078e00ff */
[----:B------:R-:W2:Y:S01]  /*5d50*/  LDCU.64 UR4, c[0x4][0x8] ;  /* 0x01000100ff0477ac */ /* 0x000ea20008000a00 */
[----:B-1----:R-:W-:Y:S01]  /*5d60*/  MOV R5, UR9 ;  /* 0x0000000900057c02 */ /* 0x002fe20008000f00 */
[----:B------:R-:W-:Y:S01]  /*5d70*/  IMAD.U32 R4, RZ, RZ, UR8 ;  /* 0x00000008ff047e24 */ /* 0x000fe2000f8e00ff */
[----:B----4-:R-:W-:Y:S01]  /*5d80*/  MOV R7, UR7 ;  /* 0x0000000700077c02 */ /* 0x010fe20008000f00 */
[----:B------:R-:W-:Y:S01]  /*5d90*/  IMAD.U32 R6, RZ, RZ, UR6 ;  /* 0x00000006ff067e24 */ /* 0x000fe2000f8e00ff */
[----:B--2---:R-:W-:Y:S01]  /*5da0*/  MOV R11, UR5 ;  /* 0x00000005000b7c02 */ /* 0x004fe20008000f00 */
[----:B------:R-:W-:Y:S02]  /*5db0*/  IMAD.U32 R10, RZ, RZ, UR4 ;  /* 0x00000004ff0a7e24 */ /* 0x000fe4000f8e00ff */
[----:B------:R-:W-:Y:S07]  /*5dc0*/  LEPC R20, `(.L_x_92) ;  /* 0x000000001014794e */ /* 0x000fee0000000000 */
[----:B---3-5:R-:W-:Y:S05]  /*5dd0*/  CALL.ABS.NOINC R14 ;  /* 0x000000000e007343 */ /* 0x028fea0003c00000 */
.L_x_92:
[----:B------:R-:W1:Y:S01]  /*5de0*/  LDCU.64 UR8, c[0x4][0x80] ;  /* 0x01001000ff0877ac */ /* 0x000e620008000a00 */
[----:B------:R-:W2:Y:S01]  /*5df0*/  LDC.64 R2, c[0x4][R2] ;  /* 0x0100000002027b82 */ /* 0x000ea20000000a00 */
[----:B------:R-:W-:Y:S02]  /*5e00*/  HFMA2 R12, -RZ, RZ, 0, 5.9604644775390625e-08 ;  /* 0x00000001ff0c7431 */ /* 0x000fe400000001ff */
[----:B------:R-:W-:Y:S02]  /*5e10*/  IMAD.MOV.U32 R8, RZ, RZ, 0x70 ;  /* 0x00000070ff087424 */ /* 0x000fe400078e00ff */
[----:B------:R-:W-:Y:S01]  /*5e20*/  IMAD.MOV.U32 R13, RZ, RZ, RZ ;  /* 0x000000ffff0d7224 */ /* 0x000fe200078e00ff */
[----:B------:R-:W3:Y:S01]  /*5e30*/  LDCU.64 UR6, c[0x4][0x88] ;  /* 0x01001100ff0677ac */ /* 0x000ee20008000a00 */
[----:B------:R-:W4:Y:S01]  /*5e40*/  LDCU.64 UR4, c[0x4][0x8] ;  /* 0x01000100ff0477ac */ /* 0x000f220008000a00 */
[----:B-1----:R-:W-:Y:S02]  /*5e50*/  MOV R4, UR8 ;  /* 0x0000000800047c02 */ /* 0x002fe40008000f00 */
[----:B------:R-:W-:Y:S02]  /*5e60*/  MOV R5, UR9 ;  /* 0x0000000900057c02 */ /* 0x000fe40008000f00 */
[----:B---3--:R-:W-:Y:S01]  /*5e70*/  MOV R7, UR7 ;  /* 0x0000000700077c02 */ /* 0x008fe20008000f00 */
[----:B------:R-:W-:Y:S01]  /*5e80*/  IMAD.U32 R6, RZ, RZ, UR6 ;  /* 0x00000006ff067e24 */ /* 0x000fe2000f8e00ff */
[----:B----4-:R-:W-:Y:S01]  /*5e90*/  MOV R11, UR5 ;  /* 0x00000005000b7c02 */ /* 0x010fe20008000f00 */
[----:B------:R-:W-:Y:S02]  /*5ea0*/  IMAD.U32 R10, RZ, RZ, UR4 ;  /* 0x00000004ff0a7e24 */ /* 0x000fe4000f8e00ff */
[----:B------:R-:W-:Y:S07]  /*5eb0*/  LEPC R20, `(.L_x_91) ;  /* 0x000000001014794e */ /* 0x000fee0000000000 */
[----:B--2---:R-:W-:Y:S05]  /*5ec0*/  CALL.ABS.NOINC R2 ;  /* 0x0000000002007343 */ /* 0x004fea0003c00000 */
.L_x_91:
[----:B------:R-:W-:Y:S02]  /*5ed0*/  R2UR UR6, R56 ;  /* 0x00000000380672ca */ /* 0x000fe400000e0000 */
[----:B------:R-:W-:Y:S02]  /*5ee0*/  R2UR UR5, R65 ;  /* 0x00000000410572ca */ /* 0x000fe400000e0000 */
[----:B------:R-:W-:Y:S02]  /*5ef0*/  R2UR UR4, R64 ;  /* 0x00000000400472ca */ /* 0x000fe400000e0000 */
[----:B------:R-:W-:Y:S02]  /*5f00*/  ISETP.NE.U32.AND P4, PT, R50, RZ, PT ;  /* 0x000000ff3200720c */ /* 0x000fe40003f85070 */
[----:B------:R-:W-:Y:S02]  /*5f10*/  ISETP.NE.U32.AND P2, PT, RZ, UR60, PT ;  /* 0x0000003cff007c0c */ /* 0x000fe4000bf45070 */
[----:B------:R-:W-:Y:S02]  /*5f20*/  ISETP.NE.AND.EX P4, PT, R51, RZ, PT, P4 ;  /* 0x000000ff3300720c */ /* 0x000fe40003f85340 */
[----:B------:R-:W-:Y:S01]  /*5f30*/  ISETP.NE.AND.EX P2, PT, RZ, UR61, PT, P2 ;  /* 0x0000003dff007c0c */ /* 0x000fe2000bf45320 */
[----:B------:R-:W-:Y:S02]  /*5f40*/  UISETP.NE.AND UP2, UPT, UR6, URZ, UPT ;  /* 0x000000ff0600728c */ /* 0x000fe4000bf45270 */
[----:B------:R-:W-:Y:S04]  /*5f50*/  UISETP.NE.U32.AND UP0, UPT, UR5, URZ, UPT ;  /* 0x000000ff0500728c */ /* 0x000fe8000bf05070 */
[----:B------:R-:W-:Y:S01]  /*5f60*/  UISETP.NE.AND.EX UP1, UPT, UR4, URZ, UPT, UP0 ;  /* 0x000000ff0400728c */ /* 0x000fe2000bf25300 */
[----:B------:R-:W-:Y:S01]  /*5f70*/  PLOP3.LUT P1, PT, PT, PT, UP2, 0x80, 0x8 ;  /* 0x000000000008781c */ /* 0x000fe20003f2f028 */
[----:B------:R-:W-:Y:S03]  /*5f80*/  UPLOP3.LUT UP0, UPT, UPT, UPT, UPT, 0x40, 0x4 ;  /* 0x000000000004789c */ /* 0x000fe60003f0e870 */
[----:B------:R-:W-:Y:S06]  /*5f90*/  @UP2 UPLOP3.LUT UP0, UPT, UPT, UPT, UP1, 0x80, 0x8 ;  /* 0x000000000008289c */ /* 0x000fec0003f0f010 */
[----:B------:R-:W-:Y:S01]  /*5fa0*/  PLOP3.LUT P0, PT, PT, PT, UP0, 0x80, 0x8 ;  /* 0x000000000008781c */ /* 0x000fe20003f0f008 */
[----:B------:R-:W-:Y:S01]  /*5fb0*/  @!UPT UIADD3 URZ, UPT, UPT, URZ, URZ, URZ ;  /* 0x000000fffffff290 */ /* 0x000fe2000fffe0ff */
[----:B------:R-:W-:Y:S11]  /*5fc0*/  BRA.U !UP1, `(.L_x_93) ;  /* 0x0000000109407547 */ /* 0x000ff6000b800000 */
[----:B------:R-:W-:Y:S01]  /*5fd0*/  UISETP.NE.U32.AND UP0, UPT, UR60, URZ, UPT ;  /* 0x000000ff3c00728c */ /* 0x000fe2000bf05070 */
[----:B------:R-:W-:Y:S01]  /*5fe0*/  R2UR UR6, R65 ;  /* 0x00000000410672ca */ /* 0x000fe200000e0000 */
[----:B------:R-:W1:Y:S01]  /*5ff0*/  LDCU.64 UR8, c[0x0][0x358] ;  /* 0x00006b00ff0877ac */ /* 0x000e620008000a00 */
[----:B------:R-:W-:Y:S02]  /*6000*/  HFMA2 R52, -RZ, RZ, 0, 5.9604644775390625e-08 ;  /* 0x00000001ff347431 */ /* 0x000fe400000001ff */
[----:B------:R-:W-:Y:S01]  /*6010*/  IMAD.MOV.U32 R0, RZ, RZ, 0x1 ;  /* 0x00000001ff007424 */ /* 0x000fe200078e00ff */
[----:B------:R-:W-:Y:S06]  /*6020*/  UISETP.NE.AND.EX UP0, UPT, UR61, URZ, UPT, UP0 ;  /* 0x000000ff3d00728c */ /* 0x000fec000bf05300 */
[----:B------:R-:W-:Y:S05]  /*6030*/  PLOP3.LUT P3, PT, PT, PT, UP0, 0x80, 0x8 ;  /* 0x000000000008781c */ /* 0x000fea0003f6f008 */
[----:B------:R-:W2:Y:S01]  /*6040*/  @UP0 LDCU.64 UR4, c[0x0][0x888] ;  /* 0x00011100ff0407ac */ /* 0x000ea20008000a00 */
[----:B------:R-:W-:Y:S07]  /*6050*/  @UP0 UIMAD UR6, UR36, UR6, URZ ;  /* 0x00000006240602a4 */ /* 0x000fee000f8e02ff */
[----:B------:R-:W-:Y:S01]  /*6060*/  @!P3 PRMT R52, R0, 0x7610, R52 ;  /* 0x000076100034b816 */ /* 0x000fe20000000034 */
[----:B--2---:R-:W-:Y:S06]  /*6070*/  @UP0 UIMAD.WIDE UR4, UR6, 0x4, UR4 ;  /* 0x00000004060408a5 */ /* 0x004fec000f8e0204 */
[----:B------:R-:W-:Y:S02]  /*6080*/  IMAD.U32 R2, RZ, RZ, UR4 ;  /* 0x00000004ff027e24 */ /* 0x000fe4000f8e00ff */
[----:B------:R-:W-:Y:S03]  /*6090*/  IMAD.U32 R3, RZ, RZ, UR5 ;  /* 0x00000005ff037e24 */ /* 0x000fe6000f8e00ff */
[----:B------:R-:W2:Y:S02]  /*60a0*/  @!UP0 LDCU UR4, c[0x0][0x880] ;  /* 0x00011000ff0487ac */ /* 0x000ea40008000800 */
[----:B-1---5:R1:W5:Y:S02]  /*60b0*/  @P3 LDG.E R26, desc[UR8][R2.64] ;  /* 0x00000008021a3981 */ /* 0x022364000c1e1900 */
[----:B-12---:R-:W-:Y:S02]  /*60c0*/  @!P3 MOV R26, UR4 ;  /* 0x00000004001abc02 */ /* 0x006fe40008000f00 */
.L_x_93:
[----:B------:R-:W-:Y:S05]  /*60d0*/  @!P4 BRA `(.L_x_94) ;  /* 0x000000000024c947 */ /* 0x000fea0003800000 */
[----:B------:R-:W-:Y:S01]  /*60e0*/  ISETP.NE.U32.AND P3, PT, R48, RZ, PT ;  /* 0x000000ff3000720c */ /* 0x000fe20003f65070 */
[----:B------:R-:W1:Y:S03]  /*60f0*/  LDCU.64 UR4, c[0x0][0x358] ;  /* 0x00006b00ff0477ac */ /* 0x000e660008000a00 */
[----:B------:R-:W-:Y:S11]  /*6100*/  ISETP.NE.AND.EX P3, PT, R49, RZ, PT, P3 ;  /* 0x000000ff3100720c */ /* 0x000ff60003f65330 */
[----:B------:R-:W-:Y:S02]  /*6110*/  @!UPT UIADD3 URZ, UPT, UPT, URZ, URZ, URZ ;  /* 0x000000fffffff290 */ /* 0x000fe4000fffe0ff */
[----:B------:R-:W2:Y:S01]  /*6120*/  @P3 LDC.64 R2, c[0x0][0x8a8] ;  /* 0x00022a00ff023b82 */ /* 0x000ea20000000a00 */
[----:B------:R-:W-:Y:S04]  /*6130*/  @P3 IMAD R0, R50, UR36, RZ ;  /* 0x0000002432003c24 */ /* 0x000fe8000f8e02ff */
[----:B--2---:R-:W-:Y:S05]  /*6140*/  @P3 IMAD.WIDE R2, R0, 0x4, R2 ;  /* 0x0000000400023825 */ /* 0x004fea00078e0202 */
[----:B-1---5:R1:W5:Y:S02]  /*6150*/  @P3 LDG.E R24, desc[UR4][R2.64] ;  /* 0x0000000402183981 */ /* 0x022364000c1e1900 */
[----:B-1----:R-:W2:Y:S02]  /*6160*/  @!P3 LDC R24, c[0x0][0x8a0] ;  /* 0x00022800ff18bb82 */ /* 0x002ea40000000800 */
.L_x_94:
[----:B-----5:R-:W-:Y:S01]  /*6170*/  FSETP.NEU.AND P3, PT, R26, RZ, PT ;  /* 0x000000ff1a00720b */ /* 0x020fe20003f6d000 */
[----:B------:R-:W-:Y:S01]  /*6180*/  IMAD.U32 R2, RZ, RZ, UR46 ;  /* 0x0000002eff027e24 */ /* 0x000fe2000f8e00ff */
[----:B------:R-:W-:Y:S01]  /*6190*/  SEL R5, RZ, 0xffffffff, P2 ;  /* 0xffffffffff057807 */ /* 0x000fe20001000000 */
[----:B------:R-:W-:Y:S01]  /*61a0*/  ULOP3.LUT UR4, UR55, 0x1, URZ, 0x3c, !UPT ;  /* 0x0000000137047892 */ /* 0x000fe2000f8e3cff */
[----:B------:R-:W-:Y:S01]  /*61b0*/  @P1 LOP3.LUT P2, RZ, R52, 0xff, RZ, 0xc0, !PT ;  /* 0x000000ff34ff1812 */ /* 0x000fe2000784c0ff */
[----:B------:R-:W-:Y:S01]  /*61c0*/  BSSY B1, `(.L_x_95) ;  /* 0x000004b000017945 */ /* 0x000fe20003800000 */
[----:B------:R-:W-:Y:S01]  /*61d0*/  @P1 SEL R0, RZ, 0xffffffff, P3 ;  /* 0xffffffffff001807 */ /* 0x000fe20001800000 */
[----:B------:R-:W-:Y:S01]  /*61e0*/  IMAD.MOV.U32 R75, RZ, RZ, 0x1 ;  /* 0x00000001ff4b7424 */ /* 0x000fe200078e00ff */
[----:B------:R-:W-:Y:S01]  /*61f0*/  LEA R2, R2, UR44, 0x3 ;  /* 0x0000002c02027c11 */ /* 0x000fe2000f8e18ff */
[----:B------:R-:W-:Y:S01]  /*6200*/  IMAD.U32 R73, RZ, RZ, UR4 ;  /* 0x00000004ff497e24 */ /* 0x000fe2000f8e00ff */
[----:B------:R-:W-:Y:S01]  /*6210*/  @P0 SEL R0, R5, R0, !P2 ;  /* 0x0000000005000207 */ /* 0x000fe20005000000 */
[----:B------:R-:W-:Y:S01]  /*6220*/  IMAD.U32 R74, RZ, RZ, UR46 ;  /* 0x0000002eff4a7e24 */ /* 0x000fe2000f8e00ff */
[----:B------:R-:W-:Y:S02]  /*6230*/  LEA R72, R22, UR44, 0x3 ;  /* 0x0000002c16487c11 */ /* 0x000fe4000f8e18ff */
[----:B------:R-:W-:Y:S02]  /*6240*/  CS2R R46, SRZ ;  /* 0x00000000002e7805 */ /* 0x000fe4000001ff00 */
[----:B------:R-:W-:Y:S02]  /*6250*/  @P1 LOP3.LUT R0, R0, 0x1, RZ, 0xc0, !PT ;  /* 0x0000000100001812 */ /* 0x000fe400078ec0ff */
[----:B------:R-:W-:Y:S02]  /*6260*/  CS2R R44, SRZ ;  /* 0x00000000002c7805 */ /* 0x000fe4000001ff00 */
[----:B------:R-:W-:Y:S02]  /*6270*/  SHF.L.U32 R3, R60, 0x1f, RZ ;  /* 0x0000001f3c037819 */ /* 0x000fe400000006ff */
[----:B------:R-:W-:Y:S02]  /*6280*/  CS2R R42, SRZ ;  /* 0x00000000002a7805 */ /* 0x000fe4000001ff00 */
[----:B------:R-:W-:Y:S02]  /*6290*/  ISETP.NE.U32.OR P5, PT, R0, 0x1, !P1 ;  /* 0x000000010000780c */ /* 0x000fe40004fa5470 */
[----:B------:R-:W-:Y:S02]  /*62a0*/  CS2R R40, SRZ ;  /* 0x0000000000287805 */ /* 0x000fe4000001ff00 */
[----:B------:R-:W-:Y:S02]  /*62b0*/  PLOP3.LUT P2, PT, PT, PT, UP1, 0x80, 0x8 ;  /* 0x000000000008781c */ /* 0x000fe40003f4f018 */
[----:B------:R-:W-:Y:S02]  /*62c0*/  CS2R R38, SRZ ;  /* 0x0000000000267805 */ /* 0x000fe4000001ff00 */
[----:B------:R-:W-:Y:S02]  /*62d0*/  LEA.HI R25, R22, R22, RZ, 0x1 ;  /* 0x0000001616197211 */ /* 0x000fe400078f08ff */
[----:B------:R-:W-:Y:S02]  /*62e0*/  CS2R R36, SRZ ;  /* 0x0000000000247805 */ /* 0x000fe4000001ff00 */
[----:B------:R-:W-:Y:S02]  /*62f0*/  LOP3.LUT P4, R57, R52, 0xff, RZ, 0xc0, !PT ;  /* 0x000000ff34397812 */ /* 0x000fe4000788c0ff */
[----:B------:R-:W-:Y:S02]  /*6300*/  CS2R R34, SRZ ;  /* 0x0000000000227805 */ /* 0x000fe4000001ff00 */
[----:B------:R-:W-:Y:S02]  /*6310*/  SEL R4, RZ, 0xffffffff, P3 ;  /* 0xffffffffff047807 */ /* 0x000fe40001800000 */
[----:B------:R-:W-:Y:S02]  /*6320*/  CS2R R32, SRZ ;  /* 0x0000000000207805 */ /* 0x000fe4000001ff00 */
[----:B------:R-:W-:Y:S02]  /*6330*/  P2R R69, PR, RZ, 0x20 ;  /* 0x00000020ff457803 */ /* 0x000fe40000000000 */
[----:B------:R-:W-:Y:S02]  /*6340*/  @P5 SHF.L.U32 R0, R73, 0x1f, RZ ;  /* 0x0000001f49005819 */ /* 0x000fe400000006ff */
[----:B------:R-:W-:Y:S02]  /*6350*/  @P2 SEL R4, R5, R4, !P4 ;  /* 0x0000000405042207 */ /* 0x000fe40006000000 */
[----:B------:R1:W3:Y:S02]  /*6360*/  @P5 SYNCS.PHASECHK.TRANS64.TRYWAIT P1, [R2+URZ+0x60], R0 ;  /* 0x00006000020055a7 */ /* 0x0002e400080211ff */
[----:B------:R-:W-:Y:S04]  /*6370*/  LOP3.LUT R4, R4, 0x1, RZ, 0xc0, !PT ;  /* 0x0000000104047812 */ /* 0x000fe800078ec0ff */
[----:B------:R-:W-:Y:S04]  /*6380*/  ISETP.NE.U32.AND P2, PT, R4, 0x1, PT ;  /* 0x000000010400780c */ /* 0x000fe80003f45070 */
[----:B------:R-:W-:Y:S01]  /*6390*/  P2R R76, PR, RZ, 0x4 ;  /* 0x00000004ff4c7803 */ /* 0x000fe20000000000 */
[----:B------:R4:W2:Y:S01]  /*63a0*/  SYNCS.PHASECHK.TRANS64.TRYWAIT P0, [R72+URZ+0xc0], R3 ;  /* 0x0000c003480075a7 */ /* 0x0008a200080011ff */
[C---:B-1----:R-:W-:Y:S01]  /*63b0*/  IMAD.SHL.U32 R0, R25.reuse, 0x20, RZ ;  /* 0x0000002019007824 */ /* 0x042fe200078e00ff */
[----:B------:R-:W-:Y:S04]  /*63c0*/  LOP3.LUT R25, R25, 0xffe, RZ, 0xc0, !PT ;  /* 0x00000ffe19197812 */ /* 0x000fe800078ec0ff */
[----:B------:R-:W-:Y:S01]  /*63d0*/  LOP3.LUT R0, R0, 0xffffffc0, RZ, 0xc0, !PT ;  /* 0xffffffc000007812 */ /* 0x000fe200078ec0ff */
[----:B------:R-:W-:Y:S04]  /*63e0*/  IMAD.IADD R25, R22, 0x1, -R25 ;  /* 0x0000000116197824 */ /* 0x000fe800078e0a19 */
[----:B------:R-:W-:Y:S04]  /*63f0*/  IMAD.IADD R0, R23, 0x1, R0 ;  /* 0x0000000117007824 */ /* 0x000fe800078e0200 */
[----:B------:R-:W-:Y:S01]  /*6400*/  IMAD R25, R25, 0x100000, R0 ;  /* 0x0010000019197824 */ /* 0x000fe200078e0200 */
[----:B---3--:R-:W-:Y:S01]  /*6410*/  @P5 SEL R75, RZ, 0x1, !P1 ;  /* 0x00000001ff4b5807 */ /* 0x008fe20004800000 */
[----:B----4-:R-:W-:Y:S06]  /*6420*/  @!P5 BRA `(.L_x_96) ;  /* 0x000000000090d947 */ /* 0x010fec0003800000 */
[----:B------:R-:W-:Y:S01]  /*6430*/  HFMA2 R39, -RZ, RZ, 0, 0 ;  /* 0x00000000ff277431 */ /* 0x000fe200000001ff */
[----:B------:R-:W-:Y:S01]  /*6440*/  ISETP.NE.AND P1, PT, R75, RZ, PT ;  /* 0x000000ff4b00720c */ /* 0x000fe20003f25270 */
[----:B------:R-:W-:Y:S01]  /*6450*/  IMAD.U32 R5, RZ, RZ, UR46 ;  /* 0x0000002eff057e24 */ /* 0x000fe2000f8e00ff */
[----:B------:R-:W-:Y:S11]  /*6460*/  BSSY B0, `(.L_x_97) ;  /* 0x0000005000007945 */ /* 0x000ff60003800000 */
[----:B------:R-:W-:Y:S05]  /*6470*/  @P1 BRA `(.L_x_98) ;  /* 0x00000000000c1947 */ /* 0x000fea0003800000 */
[----:B------:R-:W-:Y:S04]  /*6480*/  SHF.L.U32 R0, R73, 0x1f, RZ ;  /* 0x0000001f49007819 */ /* 0x000fe800000006ff */
[----:B------:R-:W1:Y:S02]  /*6490*/  SYNCS.PHASECHK.TRANS64.TRYWAIT P1, [R2+URZ+0x60], R0 ;  /* 0x00006000020075a7 */ /* 0x000e6400080211ff */
[----:B-1----:R-:W-:Y:S05]  /*64a0*/  @!P1 BRA `(.L_x_99) ;  /* 0x0000001c00889947 */ /* 0x002fea0003800000 */
.L_x_98:
[----:B------:R-:W-:Y:S05]  /*64b0*/  BSYNC B0 ;  /* 0x0000000000007941 */ /* 0x000fea0003800000 */
.L_x_97:
[----:B------:R-:W-:Y:S01]  /*64c0*/  ISETP.NE.AND P1, PT, R76, RZ, PT ;  /* 0x000000ff4c00720c */ /* 0x000fe20003f25270 */
[----:B------:R-:W-:Y:S01]  /*64d0*/  IMAD.MOV.U32 R38, RZ, RZ, RZ ;  /* 0x000000ffff267224 */ /* 0x000fe200078e00ff */
[----:B------:R-:W-:Y:S02]  /*64e0*/  CS2R R36, SRZ ;  /* 0x0000000000247805 */ /* 0x000fe4000001ff00 */
[----:B------:R-:W-:Y:S02]  /*64f0*/  CS2R R34, SRZ ;  /* 0x0000000000227805 */ /* 0x000fe4000001ff00 */
[----:B------:R-:W-:Y:S02]  /*6500*/  CS2R R32, SRZ ;  /* 0x0000000000207805 */ /* 0x000fe4000001ff00 */
[----:B------:R-:W-:Y:S02]  /*6510*/  CS2R R42, SRZ ;  /* 0x00000000002a7805 */ /* 0x000fe4000001ff00 */
[----:B------:R-:W-:Y:S02]  /*6520*/  CS2R R40, SRZ ;  /* 0x0000000000287805 */ /* 0x000fe4000001ff00 */
[----:B------:R-:W-:Y:S02]  /*6530*/  CS2R R46, SRZ ;  /* 0x00000000002e7805 */ /* 0x000fe4000001ff00 */
[----:B------:R-:W-:Y:S01]  /*6540*/  CS2R R44, SRZ ;  /* 0x00000000002c7805 */ /* 0x000fe2000001ff00 */
[----:B------:R-:W-:Y:S01]  /*6550*/  @P1 IMAD R5, R5, 0x800, R27 ;  /* 0x0000080005051824 */ /* 0x000fe200078e021b */
[----:B------:R-:W-:Y:S05]  /*6560*/  @P1 WARPSYNC.ALL ;  /* 0x0000000000001948 */ /* 0x000fea0003800000 */
[----:B------:R-:W-:Y:S01]  /*6570*/  @P1 LEA R5, R5, UR44, 0x2 ;  /* 0x0000002c05051c11 */ /* 0x000fe2000f8e10ff */
[----:B------:R-:W-:Y:S04]  /*6580*/  UIADD3 UR4, UPT, UPT, UR46, 0x1, URZ ;  /* 0x000000012e047890 */ /* 0x000fe8000fffe0ff */
[----:B------:R3:W4:Y:S01]  /*6590*/  @P1 LDSM.16.M88.4 R32, [R5+0x400] ;  /* 0x000400000520183b */ /* 0x0007220000000200 */
[----:B------:R-:W-:Y:S01]  /*65a0*/  @P1 VIADD R4, R5, 0x400 ;  /* 0x0000040005041836 */ /* 0x000fe20000000000 */
[----:B------:R-:W-:Y:S01]  /*65b0*/  UISETP.NE.AND UP0, UPT, UR4, 0x3, UPT ;  /* 0x000000030400788c */ /* 0x000fe2000bf05270 */
[C-C-:B-1----:R-:W-:Y:S02]  /*65c0*/  @P1 IMAD R2, R62.reuse, 0x4, R5.reuse ;  /* 0x000000043e021824 */ /* 0x142fe400078e0205 */
[C---:B------:R-:W-:Y:S01]  /*65d0*/  @P1 IMAD R4, R61.reuse, 0x4, R4 ;  /* 0x000000043d041824 */ /* 0x040fe200078e0204 */
[----:B------:R-:W-:Y:S01]  /*65e0*/  USEL UR5, URZ, 0x1, UP0 ;  /* 0x00000001ff057887 */ /* 0x000fe20008000000 */
[----:B------:R-:W-:Y:S01]  /*65f0*/  @P1 IMAD R0, R61, 0x4, R5 ;  /* 0x000000043d001824 */ /* 0x000fe200078e0205 */
[----:B------:R3:W1:Y:S01]  /*6600*/  @P1 LDSM.16.M88.4 R36, [R2+0x400] ;  /* 0x000400000224183b */ /* 0x0006620000000200 */
[----:B------:R-:W-:Y:S01]  /*6610*/  @P1 IMAD R4, R62, 0x4, R4 ;  /* 0x000000043e041824 */ /* 0x000fe200078e0204 */
[----:B------:R-:W-:Y:S02]  /*6620*/  USEL UR4, UR4, URZ, UP0 ;  /* 0x000000ff04047287 */ /* 0x000fe40008000000 */
[----:B------:R3:W1:Y:S01]  /*6630*/  @P1 LDSM.16.M88.4 R40, [R0+0x400] ;  /* 0x000400000028183b */ /* 0x0006620000000200 */
[----:B------:R-:W-:Y:S03]  /*6640*/  LOP3.LUT R73, R73, UR5, RZ, 0x3c, !PT ;  /* 0x0000000549497c12 */ /* 0x000fe6000f8e3cff */
[----:B------:R3:W1:Y:S01]  /*6650*/  @P1 LDSM.16.M88.4 R44, [R4] ;  /* 0x00000000042c183b */ /* 0x0006620000000200 */
[----:B------:R-:W-:Y:S03]  /*6660*/  IMAD.U32 R74, RZ, RZ, UR4 ;  /* 0x00000004ff4a7e24 */ /* 0x000fe6000f8e00ff */
.L_x_96:
[----:B------:R-:W-:Y:S05]  /*6670*/  BSYNC B1 ;  /* 0x0000000000017941 */ /* 0x000fea0003800000 */
.L_x_95:
[----:B---3--:R-:W-:Y:S04]  /*6680*/  SHF.R.U32.HI R0, RZ, 0x15, R25 ;  /* 0x00000015ff007819 */ /* 0x008fe80000011619 */
[----:B------:R-:W-:Y:S01]  /*6690*/  LOP3.LUT P1, RZ, R0, 0x3, R53, 0x48, !PT ;  /* 0x0000000300ff7812 */ /* 0x000fe20007824835 */
[----:B------:R-:W-:Y:S01]  /*66a0*/  @!UPT UIADD3 URZ, UPT, UPT, URZ, URZ, URZ ;  /* 0x000000fffffff290 */ /* 0x000fe2000fffe0ff */
[----:B--2---:R-:W-:Y:S11]  /*66b0*/  @P0 BRA `(.L_x_100) ;  /* 0x0000000000080947 */ /* 0x004ff60003800000 */
[----:B------:R-:W2:Y:S02]  /*66c0*/  SYNCS.PHASECHK.TRANS64.TRYWAIT P0, [R72+URZ+0xc0], R3 ;  /* 0x0000c003480075a7 */ /* 0x000ea400080011ff */
[----:B--2---:R-:W-:Y:S05]  /*66d0*/  @!P0 BRA `(.L_x_101) ;  /* 0x0000001c00108947 */ /* 0x004fea0003800000 */
.L_x_100:
[----:B------:R-:W-:Y:S05]  /*66e0*/  @!P1 BRA `(.L_x_102) ;  /* 0x0000000000409947 */ /* 0x000fea0003800000 */
[----:B------:R-:W3:Y:S01]  /*66f0*/  LDCU.64 UR8, c[0x4][0x70] ;  /* 0x01000e00ff0877ac */ /* 0x000ee20008000a00 */
[----:B--2---:R-:W-:Y:S01]  /*6700*/  MOV R3, 0x0 ;  /* 0x0000000000037802 */ /* 0x004fe20000000f00 */
[----:B------:R-:W-:Y:S02]  /*6710*/  HFMA2 R12, -RZ, RZ, 0, 5.9604644775390625e-08 ;  /* 0x00000001ff0c7431 */ /* 0x000fe400000001ff */
[----:B------:R-:W-:Y:S02]  /*6720*/  IMAD.MOV.U32 R8, RZ, RZ, 0x192 ;  /* 0x00000192ff087424 */ /* 0x000fe400078e00ff */
[----:B------:R-:W-:Y:S01]  /*6730*/  IMAD.MOV.U32 R13, RZ, RZ, RZ ;  /* 0x000000ffff0d7224 */ /* 0x000fe200078e00ff */
[----:B------:R-:W2:Y:S01]  /*6740*/  LDCU.64 UR6, c[0x4][0x78] ;  /* 0x01000f00ff0677ac */ /* 0x000ea20008000a00 */
[----:B------:R-:W1:Y:S01]  /*6750*/  LDC.64 R2, c[0x4][R3] ;  /* 0x0100000003027b82 */ /* 0x000e620000000a00 */
[----:B------:R-:W5:Y:S01]  /*6760*/  LDCU.64 UR4, c[0x4][0x10] ;  /* 0x01000200ff0477ac */ /* 0x000f620008000a00 */
[----:B---3--:R-:W-:Y:S01]  /*6770*/  MOV R5, UR9 ;  /* 0x0000000900057c02 */ /* 0x008fe20008000f00 */
[----:B------:R-:W-:Y:S01]  /*6780*/  IMAD.U32 R4, RZ, RZ, UR8 ;  /* 0x00000008ff047e24 */ /* 0x000fe2000f8e00ff */
[----:B--2---:R-:W-:Y:S01]  /*6790*/  MOV R7, UR7 ;  /* 0x0000000700077c02 */ /* 0x004fe20008000f00 */
[----:B------:R-:W-:Y:S01]  /*67a0*/  IMAD.U32 R6, RZ, RZ, UR6 ;  /* 0x00000006ff067e24 */ /* 0x000fe2000f8e00ff */
[----:B-----5:R-:W-:Y:S01]  /*67b0*/  MOV R11, UR5 ;  /* 0x00000005000b7c02 */ /* 0x020fe20008000f00 */
[----:B------:R-:W-:Y:S02]  /*67c0*/  IMAD.U32 R10, RZ, RZ, UR4 ;  /* 0x00000004ff0a7e24 */ /* 0x000fe4000f8e00ff */
[----:B------:R-:W-:Y:S07]  /*67d0*/  LEPC R20, `(.L_x_102) ;  /* 0x000000001014794e */ /* 0x000fee0000000000 */
[----:B-1--4-:R-:W-:Y:S05]  /*67e0*/  CALL.ABS.NOINC R2 ;  /* 0x0000000002007343 */ /* 0x012fea0003c00000 */
.L_x_102:
[----:B------:R-:W-:Y:S05]  /*67f0*/  WARPSYNC.ALL ;  /* 0x0000000000007948 */ /* 0x000fea0003800000 */
[----:B------:R-:W-:Y:S01]  /*6800*/  R2UR UR4, R25 ;  /* 0x00000000190472ca */ /* 0x000fe200000e0000 */
[----:B------:R-:W-:Y:S01]  /*6810*/  BSSY.RECONVERGENT B0, `(.L_x_103) ;  /* 0x000003f000007945 */ /* 0x000fe20003800200 */
[----:B------:R-:W-:Y:S02]  /*6820*/  MOV R20, UR46 ;  /* 0x0000002e00147c02 */ /* 0x000fe40008000f00 */
[----:B------:R-:W-:Y:S02]  /*6830*/  SHF.L.U32 R70, R62, 0x2, RZ ;  /* 0x000000023e467819 */ /* 0x000fe400000006ff */
[----:B------:R-:W-:Y:S02]  /*6840*/  LEA R20, R20, R27, 0xb ;  /* 0x0000001b14147211 */ /* 0x000fe400078e58ff */
[----:B------:R-:W-:Y:S02]  /*6850*/  SHF.L.U32 R71, R61, 0x2, RZ ;  /* 0x000000023d477819 */ /* 0x000fe400000006ff */
[----:B------:R-:W-:Y:S02]  /*6860*/  LEA R20, R20, UR44, 0x2 ;  /* 0x0000002c14147c11 */ /* 0x000fe4000f8e10ff */
[----:B------:R-:W-:Y:S01]  /*6870*/  ISETP.NE.AND P0, PT, R63, RZ, PT ;  /* 0x000000ff3f00720c */ /* 0x000fe20003f05270 */
[----:B------:R-:W3:Y:S02]  /*6880*/  LDTM.16dp128bit.x8 R4, tmem[UR4] ;  /* 0x00000004000479ee */ /* 0x000ee40008180000 */
[C---:B---3--:R-:W-:Y:S01]  /*6890*/  FMUL R0, R24.reuse, R4 ;  /* 0x0000000418007220 */ /* 0x048fe20000400000 */
[C---:B------:R-:W-:Y:S01]  /*68a0*/  FMUL R2, R24.reuse, R5 ;  /* 0x0000000518027220 */ /* 0x040fe20000400000 */
[C---:B--2---:R-:W-:Y:S01]  /*68b0*/  FMUL R3, R24.reuse, R6 ;  /* 0x0000000618037220 */ /* 0x044fe20000400000 */
[----:B------:R-:W-:Y:S01]  /*68c0*/  FMUL R7, R24, R7 ;  /* 0x0000000718077220 */ /* 0x000fe20000400000 */
[----:B----4-:R-:W-:Y:S01]  /*68d0*/  FFMA R28, R26, R32, R0 ;  /* 0x000000201a1c7223 */ /* 0x010fe20000000000 */
[----:B------:R-:W-:Y:S01]  /*68e0*/  FMUL R4, R24, R8 ;  /* 0x0000000818047220 */ /* 0x000fe20000400000 */
[----:B------:R-:W-:Y:S01]  /*68f0*/  FFMA R29, R26, R33, R2 ;  /* 0x000000211a1d7223 */ /* 0x000fe20000000002 */
[----:B------:R-:W-:Y:S01]  /*6900*/  FMUL R5, R24, R9 ;  /* 0x0000000918057220 */ /* 0x000fe20000400000 */
[----:B------:R-:W-:Y:S01]  /*6910*/  FFMA R30, R26, R34, R3 ;  /* 0x000000221a1e7223 */ /* 0x000fe20000000003 */
[----:B------:R-:W-:Y:S01]  /*6920*/  FMUL R6, R24, R10 ;  /* 0x0000000a18067220 */ /* 0x000fe20000400000 */
[----:B------:R-:W-:Y:S01]  /*6930*/  FFMA R31, R26, R35, R7 ;  /* 0x000000231a1f7223 */ /* 0x000fe20000000007 */
[----:B------:R-:W-:Y:S01]  /*6940*/  FMUL R11, R24, R11 ;  /* 0x0000000b180b7220 */ /* 0x000fe20000400000 */
[----:B-1----:R-:W-:Y:S01]  /*6950*/  FFMA R4, R26, R36, R4 ;  /* 0x000000241a047223 */ /* 0x002fe20000000004 */
[----:B------:R-:W-:Y:S01]  /*6960*/  FMUL R8, R24, R12 ;  /* 0x0000000c18087220 */ /* 0x000fe20000400000 */
[----:B------:R-:W-:Y:S01]  /*6970*/  FFMA R5, R26, R37, R5 ;  /* 0x000000251a057223 */ /* 0x000fe20000000005 */
[----:B------:R1:W-:Y:S01]  /*6980*/  STSM.16.M88.4 [R20+0x400], R28 ;  /* 0x0004001c14007844 */ /* 0x0003e20000000200 */
[----:B------:R-:W-:Y:S01]  /*6990*/  FMUL R9, R24, R13 ;  /* 0x0000000d18097220 */ /* 0x000fe20000400000 */
[----:B------:R-:W-:Y:S01]  /*69a0*/  FFMA R6, R26, R38, R6 ;  /* 0x000000261a067223 */ /* 0x000fe20000000006 */
[C---:B------:R-:W-:Y:S01]  /*69b0*/  FMUL R10, R24.reuse, R14 ;  /* 0x0000000e180a7220 */ /* 0x040fe20000400000 */
[----:B------:R-:W-:Y:S01]  /*69c0*/  FMUL R13, R24, R17 ;  /* 0x00000011180d7220 */ /* 0x000fe20000400000 */
[----:B------:R-:W-:Y:S01]  /*69d0*/  IADD3 R17, PT, PT, R70, 0x400, R20 ;  /* 0x0000040046117810 */ /* 0x000fe20007ffe014 */
[----:B------:R-:W-:Y:S01]  /*69e0*/  FFMA R7, R26, R39, R11 ;  /* 0x000000271a077223 */ /* 0x000fe2000000000b */
[----:B------:R-:W-:Y:S01]  /*69f0*/  FMUL R15, R24, R15 ;  /* 0x0000000f180f7220 */ /* 0x000fe20000400000 */
[----:B------:R-:W-:Y:S01]  /*6a00*/  FFMA R8, R26, R40, R8 ;  /* 0x000000281a087223 */ /* 0x000fe20000000008 */
[----:B------:R-:W-:Y:S01]  /*6a10*/  FMUL R12, R24, R16 ;  /* 0x00000010180c7220 */ /* 0x000fe20000400000 */
[C---:B------:R-:W-:Y:S01]  /*6a20*/  FFMA R9, R26.reuse, R41, R9 ;  /* 0x000000291a097223 */ /* 0x040fe20000000009 */
[----:B------:R1:W-:Y:S01]  /*6a30*/  STSM.16.M88.4 [R17], R4 ;  /* 0x0000000411007844 */ /* 0x0003e20000000200 */
[----:B------:R-:W-:Y:S01]  /*6a40*/  FFMA R10, R26, R42, R10 ;  /* 0x0000002a1a0a7223 */ /* 0x000fe2000000000a */
[----:B------:R-:W-:Y:S01]  /*6a50*/  FMUL R14, R24, R18 ;  /* 0x00000012180e7220 */ /* 0x000fe20000400000 */
[----:B------:R-:W-:Y:S01]  /*6a60*/  IADD3 R16, PT, PT, R71, 0x400, R20 ;  /* 0x0000040047107810 */ /* 0x000fe20007ffe014 */
[----:B------:R-:W-:Y:S01]  /*6a70*/  FFMA R11, R26, R43, R15 ;  /* 0x0000002b1a0b7223 */ /* 0x000fe2000000000f */
[----:B------:R-:W-:Y:S01]  /*6a80*/  FMUL R19, R24, R19 ;  /* 0x0000001318137220 */ /* 0x000fe20000400000 */
[C---:B------:R-:W-:Y:S01]  /*6a90*/  FFMA R12, R26.reuse, R44, R12 ;  /* 0x0000002c1a0c7223 */ /* 0x040fe2000000000c */
[C---:B------:R-:W-:Y:S01]  /*6aa0*/  FFMA R13, R26.reuse, R45, R13 ;  /* 0x0000002d1a0d7223 */ /* 0x040fe2000000000d */
[----:B------:R-:W-:Y:S01]  /*6ab0*/  FFMA R14, R26, R46, R14 ;  /* 0x0000002e1a0e7223 */ /* 0x000fe2000000000e */
[----:B------:R1:W-:Y:S01]  /*6ac0*/  STSM.16.M88.4 [R16], R8 ;  /* 0x0000000810007844 */ /* 0x0003e20000000200 */
[----:B------:R-:W-:Y:S01]  /*6ad0*/  IADD3 R0, PT, PT, R70, R16, RZ ;  /* 0x0000001046007210 */ /* 0x000fe20007ffe0ff */
[----:B------:R-:W-:Y:S05]  /*6ae0*/  FFMA R15, R26, R47, R19 ;  /* 0x0000002f1a0f7223 */ /* 0x000fea0000000013 */
[----:B------:R1:W-:Y:S01]  /*6af0*/  STSM.16.M88.4 [R0], R12 ;  /* 0x0000000c00007844 */ /* 0x0003e20000000200 */
[----:B------:R-:W-:Y:S01]  /*6b00*/  @!PT LDS RZ, [RZ] ;  /* 0x00000000fffff984 */ /* 0x000fe20000000800 */
[----:B------:R-:W-:Y:S01]  /*6b10*/  @!PT LDS RZ, [RZ] ;  /* 0x00000000fffff984 */ /* 0x000fe20000000800 */
[----:B------:R-:W-:Y:S01]  /*6b20*/  @!PT LDS RZ, [RZ] ;  /* 0x00000000fffff984 */ /* 0x000fe20000000800 */
[----:B------:R-:W-:Y:S01]  /*6b30*/  @!PT LDS RZ, [RZ] ;  /* 0x00000000fffff984 */ /* 0x000fe20000000800 */
[----:B------:R2:W-:Y:S06]  /*6b40*/  MEMBAR.ALL.CTA ;  /* 0x0000000000007992 */ /* 0x0005ec0000008000 */
[----:B--2---:R-:W2:Y:S02]  /*6b50*/  FENCE.VIEW.ASYNC.S ;  /* 0x00000000000073c6 */ /* 0x004ea40000000000 */
[----:B--2---:R-:W-:Y:S06]  /*6b60*/  BAR.SYNC.DEFER_BLOCKING 0x1, 0x80 ;  /* 0x0042000000007b1d */ /* 0x004fec0000010000 */
[----:B------:R-:W-:Y:S05]  /*6b70*/  @P0 BRA `(.L_x_104) ;  /* 0x0000000000200947 */ /* 0x000fea0003800000 */
[----:B------:R-:W2:Y:S01]  /*6b80*/  LDCU.64 UR6, c[0x0][0x348] ;  /* 0x00006900ff0677ac */ /* 0x000ea20008000a00 */
[----:B------:R-:W-:Y:S01]  /*6b90*/  ULEA UR5, UR46, UR44, 0xd ;  /* 0x0000002c2e057291 */ /* 0x000fe2000f8e68ff */
[----:B------:R-:W-:Y:S03]  /*6ba0*/  UMOV UR51, UR36 ;  /* 0x0000002400337c82 */ /* 0x000fe60008000000 */
[----:B------:R-:W-:Y:S02]  /*6bb0*/  UIADD3 UR48, UPT, UPT, UR5, 0x400, URZ ;  /* 0x0000040005307890 */ /* 0x000fe4000fffe0ff */
[----:B--2---:R-:W-:Y:S04]  /*6bc0*/  UIADD3 UR4, UP0, UPT, UR6, 0x680, URZ ;  /* 0x0000068006047890 */ /* 0x004fe8000ff1e0ff */
[----:B------:R-:W-:Y:S09]  /*6bd0*/  UIADD3.X UR5, UPT, UPT, URZ, UR7, URZ, UP0, !UPT ;  /* 0x00000007ff057290 */ /* 0x000ff200087fe4ff */
[----:B------:R2:W-:Y:S02]  /*6be0*/  UTMASTG.3D [UR48], [UR4] ;  /* 0x00000030040073b5 */ /* 0x0005e40008010000 */
[----:B--2---:R0:W-:Y:S02]  /*6bf0*/  UTMACMDFLUSH ;  /* 0x00000000000079b7 */ /* 0x0041e40000000000 */
.L_x_104:
[----:B------:R-:W-:Y:S05]  /*6c00*/  BSYNC.RECONVERGENT B0 ;  /* 0x0000000000007941 */ /* 0x000fea0003800200 */
.L_x_103:
[----:B------:R-:W-:Y:S01]  /*6c10*/  UIADD3 UR47, UPT, UPT, UR46, 0x1, URZ ;  /* 0x000000012e2f7890 */ /* 0x000fe2000fffe0ff */
[----:B------:R-:W-:Y:S03]  /*6c20*/  BSSY.RECONVERGENT B0, `(.L_x_105) ;  /* 0x0000005000007945 */ /* 0x000fe60003800200 */
[----:B------:R-:W-:Y:S04]  /*6c30*/  UISETP.NE.AND UP0, UPT, UR47, 0x3, UPT ;  /* 0x000000032f00788c */ /* 0x000fe8000bf05270 */
[----:B------:R-:W-:Y:S01]  /*6c40*/  USEL UR45, UR47, URZ, UP0 ;  /* 0x000000ff2f2d7287 */ /* 0x000fe20008000000 */
[----:B------:R-:W-:Y:S11]  /*6c50*/  @P0 BRA `(.L_x_106) ;  /* 0x0000000000040947 */ /* 0x000ff60003800000 */
[----:B------:R-:W-:Y:S04]  /*6c60*/  DEPBAR.LE SB0, 0x1 ;  /* 0x000080400000791a */ /* 0x000fe80000000000 */
.L_x_106:
[----:B------:R-:W-:Y:S05]  /*6c70*/  BSYNC.RECONVERGENT B0 ;  /* 0x0000000000007941 */ /* 0x000fea0003800200 */
.L_x_105:
[----:B------:R-:W-:Y:S01]  /*6c80*/  BAR.SYNC.DEFER_BLOCKING 0x1, 0x80 ;  /* 0x0042000000007b1d */ /* 0x000fe20000010000 */
[----:B------:R-:W-:Y:S01]  /*6c90*/  ISETP.NE.AND P1, PT, R69, RZ, PT ;  /* 0x000000ff4500720c */ /* 0x000fe20003f25270 */
[----:B------:R-:W-:Y:S01]  /*6ca0*/  UISETP.NE.AND UP0, UPT, UR53, URZ, UPT ;  /* 0x000000ff3500728c */ /* 0x000fe2000bf05270 */
[----:B------:R-:W-:Y:S11]  /*6cb0*/  LEA R2, R74, UR44, 0x3 ;  /* 0x0000002c4a027c11 */ /* 0x000ff6000f8e18ff */
[----:B------:R-:W-:Y:S01]  /*6cc0*/  @P1 SHF.L.U32 R3, R73, 0x1f, RZ ;  /* 0x0000001f49031819 */ /* 0x000fe200000006ff */
[----:B------:R-:W-:Y:S06]  /*6cd0*/  BRA.U !UP0, `(.L_x_107) ;  /* 0x0000000108247547 */ /* 0x000fec000b800000 */
[----:B-1----:R-:W-:Y:S01]  /*6ce0*/  IMAD.U32 R4, RZ, RZ, UR52 ;  /* 0x00000034ff047e24 */ /* 0x002fe2000f8e00ff */
[----:B------:R-:W-:Y:S01]  /*6cf0*/  MOV R0, UR54 ;  /* 0x0000003600007c02 */ /* 0x000fe20008000f00 */
[----:B------:R-:W-:Y:S03]  /*6d00*/  UIADD3 UR4, UPT, UPT, UR52, 0x1, URZ ;  /* 0x0000000134047890 */ /* 0x000fe6000fffe0ff */
[----:B------:R-:W-:Y:S01]  /*6d10*/  @P1 LEA R4, R4, UR44, 0x3 ;  /* 0x0000002c04041c11 */ /* 0x000fe2000f8e18ff */
[----:B------:R-:W-:Y:S04]  /*6d20*/  UISETP.NE.AND UP0, UPT, UR4, 0x3, UPT ;  /* 0x000000030400788c */ /* 0x000fe8000bf05270 */
[----:B------:R-:W-:Y:S01]  /*6d30*/  @P1 VIADD R4, R4, 0x78 ;  /* 0x0000007804041836 */ /* 0x000fe20000000000 */
[----:B------:R-:W-:Y:S04]  /*6d40*/  USEL UR52, UR4, URZ, UP0 ;  /* 0x000000ff04347287 */ /* 0x000fe80008000000 */
[----:B------:R-:W-:Y:S04]  /*6d50*/  @P1 PRMT R0, R0, 0x654, R4 ;  /* 0x0000065400001816 */ /* 0x000fe80000000004 */
[----:B------:R2:W-:Y:S04]  /*6d60*/  @P1 SYNCS.ARRIVE.TRANS64.RED.A1T0 RZ, [R0+URZ], RZ ;  /* 0x000000ff00ff19a7 */ /* 0x0005e800081004ff */
.L_x_107:
[----:B------:R-:W3:Y:S01]  /*6d70*/  @P1 SYNCS.PHASECHK.TRANS64.TRYWAIT P0, [R2+URZ+0x60], R3 ;  /* 0x00006003020015a7 */ /* 0x000ee200080011ff */
[----:B------:R-:W-:Y:S01]  /*6d80*/  BSSY B1, `(.L_x_108) ;  /* 0x0000017000017945 */ /* 0x000fe20003800000 */
[----:B---3--:R-:W-:Y:S03]  /*6d90*/  @P1 SEL R75, RZ, 0x1, !P0 ;  /* 0x00000001ff4b1807 */ /* 0x008fe60004000000 */
[----:B------:R-:W-:Y:S05]  /*6da0*/  @!P1 BRA `(.L_x_109) ;  /* 0x0000000000509947 */ /* 0x000fea0003800000 */
[----:B------:R-:W-:Y:S01]  /*6db0*/  ISETP.NE.AND P1, PT, R76, RZ, PT ;  /* 0x000000ff4c00720c */ /* 0x000fe20003f25270 */
[----:B------:R-:W-:Y:S01]  /*6dc0*/  BSSY B0, `(.L_x_110) ;  /* 0x000000a000007945 */ /* 0x000fe20003800000 */
[----:B------:R-:W-:Y:S11]  /*6dd0*/  ISETP.NE.AND P0, PT, R75, RZ, PT ;  /* 0x000000ff4b00720c */ /* 0x000ff60003f05270 */
[----:B-1----:R-:W-:Y:S05]  /*6de0*/  @P1 IMAD R4, R74, 0x800, R27 ;  /* 0x000008004a041824 */ /* 0x002fea00078e021b */
[----:B------:R-:W-:Y:S05]  /*6df0*/  @P1 LEA R4, R4, UR44, 0x2 ;  /* 0x0000002c04041c11 */ /* 0x000fea000f8e10ff */
[--C-:B--2---:R-:W-:Y:S02]  /*6e00*/  @P1 IMAD.IADD R0, R71, 0x1, R4.reuse ;  /* 0x0000000147001824 */ /* 0x104fe400078e0204 */
[----:B------:R-:W-:Y:S01]  /*6e10*/  @P1 IMAD.IADD R3, R70, 0x1, R4 ;  /* 0x0000000146031824 */ /* 0x000fe200078e0204 */
[----:B------:R-:W-:Y:S06]  /*6e20*/  @P0 BRA `(.L_x_111) ;  /* 0x00000000000c0947 */ /* 0x000fec0003800000 */
[----:B------:R-:W-:Y:S04]  /*6e30*/  SHF.L.U32 R73, R73, 0x1f, RZ ;  /* 0x0000001f49497819 */ /* 0x000fe800000006ff */
[----:B------:R-:W1:Y:S02]  /*6e40*/  SYNCS.PHASECHK.TRANS64.TRYWAIT P0, [R2+URZ+0x60], R73 ;  /* 0x00006049020075a7 */ /* 0x000e6400080011ff */
[----:B-1----:R-:W-:Y:S05]  /*6e50*/  @!P0 BRA `(.L_x_112) ;  /* 0x0000001400448947 */ /* 0x002fea0003800000 */
.L_x_111:
[----:B------:R-:W-:Y:S05]  /*6e60*/  BSYNC B0 ;  /* 0x0000000000007941 */ /* 0x000fea0003800000 */
.L_x_110:
[----:B------:R-:W-:Y:S11]  /*6e70*/  ISETP.NE.AND P0, PT, R76, RZ, PT ;  /* 0x000000ff4c00720c */ /* 0x000ff60003f05270 */
[----:B------:R-:W-:Y:S02]  /*6e80*/  @!UPT UIADD3 URZ, UPT, UPT, URZ, URZ, URZ ;  /* 0x000000fffffff290 */ /* 0x000fe4000fffe0ff */
[----:B-1----:R-:W-:Y:S01]  /*6e90*/  @P0 IADD3 R2, PT, PT, R70, R0, RZ ;  /* 0x0000000046020210 */ /* 0x002fe20007ffe0ff */
[----:B------:R-:W-:Y:S05]  /*6ea0*/  @P0 WARPSYNC.ALL ;  /* 0x0000000000000948 */ /* 0x000fea0003800000 */
[----:B------:R3:W4:Y:S04]  /*6eb0*/  @P0 LDSM.16.M88.4 R32, [R4+0x400] ;  /* 0x000400000420083b */ /* 0x0007280000000200 */
[----:B------:R3:W1:Y:S04]  /*6ec0*/  @P0 LDSM.16.M88.4 R36, [R3+0x400] ;  /* 0x000400000324083b */ /* 0x0006680000000200 */
[----:B------:R3:W2:Y:S04]  /*6ed0*/  @P0 LDSM.16.M88.4 R40, [R0+0x400] ;  /* 0x000400000028083b */ /* 0x0006a80000000200 */
[----:B------:R3:W1:Y:S02]  /*6ee0*/  @P0 LDSM.16.M88.4 R44, [R2+0x400] ;  /* 0x00040000022c083b */ /* 0x0006640000000200 */
.L_x_109:
[----:B------:R-:W-:Y:S05]  /*6ef0*/  BSYNC B1 ;  /* 0x0000000000017941 */ /* 0x000fea0003800000 */
.L_x_108:
[----:B-123--:R-:W-:Y:S05]  /*6f00*/  VIADD R0, R25, 0x20 ;  /* 0x0000002019007836 */ /* 0x00efea0000000000 */
[----:B------:R-:W-:Y:S04]  /*6f10*/  SHF.R.U32.HI R0, RZ, 0x15, R0 ;  /* 0x00000015ff007819 */ /* 0x000fe80000011600 */
[----:B------:R-:W-:Y:S11]  /*6f20*/  LOP3.LUT P0, RZ, R0, 0x3, R53, 0x48, !PT ;  /* 0x0000000300ff7812 */ /* 0x000ff60007804835 */
[----:B------:R-:W-:Y:S02]  /*6f30*/  @!UPT UIADD3 URZ, UPT, UPT, URZ, URZ, URZ ;  /* 0x000000fffffff290 */ /* 0x000fe4000fffe0ff */
[----:B------:R-:W-:Y:S05]  /*6f40*/  @!P0 BRA `(.L_x_113) ;  /* 0x0000000000408947 */ /* 0x000fea0003800000 */
[----:B------:R-:W1:Y:S01]  /*6f50*/  LDCU.64 UR8, c[0x4][0x70] ;  /* 0x01000e00ff0877ac */ /* 0x000e620008000a00 */
[----:B------:R-:W-:Y:S01]  /*6f60*/  MOV R3, 0x0 ;  /* 0x0000000000037802 */ /* 0x000fe20000000f00 */
[----:B------:R-:W-:Y:S02]  /*6f70*/  HFMA2 R12, -RZ, RZ, 0, 5.9604644775390625e-08 ;  /* 0x00000001ff0c7431 */ /* 0x000fe400000001ff */
[----:B------:R-:W-:Y:S02]  /*6f80*/  IMAD.MOV.U32 R8, RZ, RZ, 0x192 ;  /* 0x00000192ff087424 */ /* 0x000fe400078e00ff */
[----:B------:R-:W-:Y:S01]  /*6f90*/  IMAD.MOV.U32 R13, RZ, RZ, RZ ;  /* 0x000000ffff0d7224 */ /* 0x000fe200078e00ff */
[----:B------:R-:W2:Y:S01]  /*6fa0*/  LDCU.64 UR6, c[0x4][0x78] ;  /* 0x01000f00ff0677ac */ /* 0x000ea20008000a00 */
[----:B------:R-:W3:Y:S01]  /*6fb0*/  LDC.64 R2, c[0x4][R3] ;  /* 0x0100000003027b82 */ /* 0x000ee20000000a00 */
[----:B------:R-:W5:Y:S01]  /*6fc0*/  LDCU.64 UR4, c[0x4][0x10] ;  /* 0x01000200ff0477ac */ /* 0x000f620008000a00 */
[----:B-1----:R-:W-:Y:S01]  /*6fd0*/  MOV R5, UR9 ;  /* 0x0000000900057c02 */ /* 0x002fe20008000f00 */
[----:B------:R-:W-:Y:S01]  /*6fe0*/  IMAD.U32 R4, RZ, RZ, UR8 ;  /* 0x00000008ff047e24 */ /* 0x000fe2000f8e00ff */
[----:B--2---:R-:W-:Y:S01]  /*6ff0*/  MOV R7, UR7 ;  /* 0x0000000700077c02 */ /* 0x004fe20008000f00 */
[----:B------:R-:W-:Y:S01]  /*7000*/  IMAD.U32 R6, RZ, RZ, UR6 ;  /* 0x00000006ff067e24 */ /* 0x000fe2000f8e00ff */
[----:B-----5:R-:W-:Y:S01]  /*7010*/  MOV R11, UR5 ;  /* 0x00000005000b7c02 */ /* 0x020fe20008000f00 */
[----:B------:R-:W-:Y:S02]  /*7020*/  IMAD.U32 R10, RZ, RZ, UR4 ;  /* 0x00000004ff0a7e24 */ /* 0x000fe4000f8e00ff */
[----:B------:R-:W-:Y:S07]  /*7030*/  LEPC R20, `(.L_x_113) ;  /* 0x000000001014794e */ /* 0x000fee0000000000 */
[----:B---34-:R-:W-:Y:S05]  /*7040*/  CALL.ABS.NOINC R2 ;  /* 0x0000000002007343 */ /* 0x018fea0003c00000 */
.L_x_113:
[----:B------:R-:W-:Y:S01]  /*7050*/  ISETP.NE.AND P0, PT, R63, RZ, PT ;  /* 0x000000ff3f00720c */ /* 0x000fe20003f05270 */
[----:B------:R-:W-:Y:S05]  /*7060*/  WARPSYNC.ALL ;  /* 0x0000000000007948 */ /* 0x000fea0003800000 */
[----:B------:R-:W-:Y:S01]  /*7070*/  R2UR UR4, R25 ;  /* 0x00000000190472ca */ /* 0x000fe200000e0000 */
[----:B------:R-:W-:Y:S11]  /*7080*/  BSSY.RECONVERGENT B0, `(.L_x_114) ;  /* 0x0000045000007945 */ /* 0x000ff60003800200 */
[----:B------:R-:W-:Y:S01]  /*7090*/  @!UPT UIADD3 URZ, UPT, UPT, URZ, URZ, URZ ;  /* 0x000000fffffff290 */ /* 0x000fe2000fffe0ff */
[----:B------:R-:W1:Y:S01]  /*70a0*/  LDTM.16dp128bit.x8 R4, tmem[UR4+0x20] ;  /* 0x00002004000479ee */ /* 0x000e620008180000 */
[----:B------:R-:W-:Y:S01]  /*70b0*/  R2UR UR4, R72 ;  /* 0x00000000480472ca */ /* 0x000fe200000e0000 */
[----:B------:R-:W-:Y:S11]  /*70c0*/  NOP ;  /* 0x0000000000007918 */ /* 0x000ff60000000000 */
[----:B------:R-:W-:Y:S01]  /*70d0*/  @!UPT UIADD3 URZ, UPT, UPT, URZ, URZ, URZ ;  /* 0x000000fffffff290 */ /* 0x000fe2000fffe0ff */
[----:B------:R-:W-:Y:S04]  /*70e0*/  UIADD3 UR4, UPT, UPT, UR4, 0xe0, URZ ;  /* 0x000000e004047890 */ /* 0x000fe8000fffe0ff */
[----:B------:R-:W-:Y:S01]  /*70f0*/  UPRMT UR4, UR54, 0x654, UR4 ;  /* 0x0000065436047896 */ /* 0x000fe20008000004 */
[C---:B-1----:R-:W-:Y:S01]  /*7100*/  FMUL R0, R24.reuse, R4 ;  /* 0x0000000418007220 */ /* 0x042fe20000400000 */
[C---:B------:R-:W-:Y:S01]  /*7110*/  FMUL R2, R24.reuse, R5 ;  /* 0x0000000518027220 */ /* 0x040fe20000400000 */
[----:B------:R-:W-:Y:S06]  /*7120*/  FMUL R3, R24, R6 ;  /* 0x0000000618037220 */ /* 0x000fec0000400000 */
[----:B------:R-:W-:Y:S01]  /*7130*/  SYNCS.ARRIVE.TRANS64.RED.A1T0 RZ, [UR4], RZ ;  /* 0x000000ffffff79a7 */ /* 0x000fe20008100404 */
[C---:B----4-:R-:W-:Y:S01]  /*7140*/  FFMA R28, R26.reuse, R32, R0 ;  /* 0x000000201a1c7223 */ /* 0x050fe20000000000 */
[----:B------:R-:W-:Y:S01]  /*7150*/  MOV R0, UR45 ;  /* 0x0000002d00007c02 */ /* 0x000fe20008000f00 */
[----:B------:R-:W-:Y:S01]  /*7160*/  FFMA R29, R26, R33, R2 ;  /* 0x000000211a1d7223 */ /* 0x000fe20000000002 */
[C---:B------:R-:W-:Y:S01]  /*7170*/  FMUL R7, R24.reuse, R7 ;  /* 0x0000000718077220 */ /* 0x040fe20000400000 */
[----:B------:R-:W-:Y:S01]  /*7180*/  FMUL R4, R24, R8 ;  /* 0x0000000818047220 */ /* 0x000fe20000400000 */
[----:B------:R-:W-:Y:S01]  /*7190*/  LEA R0, R0, R27, 0xb ;  /* 0x0000001b00007211 */ /* 0x000fe200078e58ff */
[----:B------:R-:W-:Y:S01]  /*71a0*/  FMUL R5, R24, R9 ;  /* 0x0000000918057220 */ /* 0x000fe20000400000 */
[----:B------:R-:W-:Y:S01]  /*71b0*/  FFMA R30, R26, R34, R3 ;  /* 0x000000221a1e7223 */ /* 0x000fe20000000003 */
[----:B------:R-:W-:Y:S01]  /*71c0*/  FMUL R6, R24, R10 ;  /* 0x0000000a18067220 */ /* 0x000fe20000400000 */
[----:B------:R-:W-:Y:S01]  /*71d0*/  FFMA R31, R26, R35, R7 ;  /* 0x000000231a1f7223 */ /* 0x000fe20000000007 */
[----:B------:R-:W-:Y:S01]  /*71e0*/  LEA R0, R0, UR44, 0x2 ;  /* 0x0000002c00007c11 */ /* 0x000fe2000f8e10ff */
[----:B------:R-:W-:Y:S01]  /*71f0*/  FMUL R11, R24, R11 ;  /* 0x0000000b180b7220 */ /* 0x000fe20000400000 */
[----:B------:R-:W-:Y:S01]  /*7200*/  FFMA R4, R26, R36, R4 ;  /* 0x000000241a047223 */ /* 0x000fe20000000004 */
[----:B------:R-:W-:Y:S01]  /*7210*/  FMUL R8, R24, R12 ;  /* 0x0000000c18087220 */ /* 0x000fe20000400000 */
[----:B------:R-:W-:Y:S01]  /*7220*/  FFMA R5, R26, R37, R5 ;  /* 0x000000251a057223 */ /* 0x000fe20000000005 */
[----:B------:R1:W-:Y:S01]  /*7230*/  STSM.16.M88.4 [R0+0x400], R28 ;  /* 0x0004001c00007844 */ /* 0x0003e20000000200 */
[----:B------:R-:W-:Y:S01]  /*7240*/  FMUL R9, R24, R13 ;  /* 0x0000000d18097220 */ /* 0x000fe20000400000 */
[----:B------:R-:W-:Y:S01]  /*7250*/  FFMA R6, R26, R38, R6 ;  /* 0x000000261a067223 */ /* 0x000fe20000000006 */
[----:B------:R-:W-:Y:S01]  /*7260*/  FMUL R10, R24, R14 ;  /* 0x0000000e180a7220 */ /* 0x000fe20000400000 */
[----:B------:R-:W-:Y:S01]  /*7270*/  FFMA R7, R26, R39, R11 ;  /* 0x000000271a077223 */ /* 0x000fe2000000000b */
[----:B------:R-:W-:Y:S01]  /*7280*/  IADD3 R2, PT, PT, R70, 0x400, R0 ;  /* 0x0000040046027810 */ /* 0x000fe20007ffe000 */
[----:B------:R-:W-:Y:S01]  /*7290*/  FMUL R15, R24, R15 ;  /* 0x0000000f180f7220 */ /* 0x000fe20000400000 */
[----:B------:R-:W-:Y:S01]  /*72a0*/  FFMA R8, R26, R40, R8 ;  /* 0x000000281a087223 */ /* 0x000fe20000000008 */
[----:B------:R-:W-:Y:S01]  /*72b0*/  FMUL R12, R24, R16 ;  /* 0x00000010180c7220 */ /* 0x000fe20000400000 */
[----:B------:R-:W-:Y:S01]  /*72c0*/  FFMA R9, R26, R41, R9 ;  /* 0x000000291a097223 */ /* 0x000fe20000000009 */
[----:B------:R1:W-:Y:S01]  /*72d0*/  STSM.16.M88.4 [R2], R4 ;  /* 0x0000000402007844 */ /* 0x0003e20000000200 */
[----:B------:R-:W-:Y:S01]  /*72e0*/  FMUL R13, R24, R17 ;  /* 0x00000011180d7220 */ /* 0x000fe20000400000 */
[----:B------:R-:W-:Y:S01]  /*72f0*/  FFMA R10, R26, R42, R10 ;  /* 0x0000002a1a0a7223 */ /* 0x000fe2000000000a */
[----:B------:R-:W-:Y:S01]  /*7300*/  FMUL R14, R24, R18 ;  /* 0x00000012180e7220 */ /* 0x000fe20000400000 */
[----:B------:R-:W-:Y:S01]  /*7310*/  FFMA R11, R26, R43, R15 ;  /* 0x0000002b1a0b7223 */ /* 0x000fe2000000000f */
[----:B------:R-:W-:Y:S01]  /*7320*/  IADD3 R71, PT, PT, R71, 0x400, R0 ;  /* 0x0000040047477810 */ /* 0x000fe20007ffe000 */
[----:B------:R-:W-:Y:S01]  /*7330*/  FMUL R19, R24, R19 ;  /* 0x0000001318137220 */ /* 0x000fe20000400000 */
[C---:B------:R-:W-:Y:S01]  /*7340*/  FFMA R12, R26.reuse, R44, R12 ;  /* 0x0000002c1a0c7223 */ /* 0x040fe2000000000c */
[C---:B------:R-:W-:Y:S01]  /*7350*/  FFMA R13, R26.reuse, R45, R13 ;  /* 0x0000002d1a0d7223 */ /* 0x040fe2000000000d */
[C---:B------:R-:W-:Y:S01]  /*7360*/  FFMA R14, R26.reuse, R46, R14 ;  /* 0x0000002e1a0e7223 */ /* 0x040fe2000000000e */
[----:B------:R1:W-:Y:S01]  /*7370*/  STSM.16.M88.4 [R71], R8 ;  /* 0x0000000847007844 */ /* 0x0003e20000000200 */
[----:B------:R-:W-:Y:S01]  /*7380*/  FFMA R15, R26, R47, R19 ;  /* 0x0000002f1a0f7223 */ /* 0x000fe20000000013 */
[----:B------:R-:W-:Y:S05]  /*7390*/  IADD3 R70, PT, PT, R70, R71, RZ ;  /* 0x0000004746467210 */ /* 0x000fea0007ffe0ff */
        /* <DEDUP_REMOVED lines=10> */
[----:B------:R-:W-:Y:S02]  /*7440*/  ULEA UR5, UR45, UR44, 0xd ;  /* 0x0000002c2d057291 */ /* 0x000fe4000f8e68ff */
[----:B------:R-:W-:Y:S02]  /*7450*/  UIADD3 UR9, UPT, UPT, UR49, 0x20, URZ ;  /* 0x0000002031097890 */ /* 0x000fe4000fffe0ff */
[----:B------:R-:W-:Y:S01]  /*7460*/  UIADD3 UR8, UPT, UPT, UR5, 0x400, URZ ;  /* 0x0000040005087890 */ /* 0x000fe2000fffe0ff */
[----:B------:R-:W-:Y:S01]  /*7470*/  UMOV UR10, UR50 ;  /* 0x00000032000a7c82 */ /* 0x000fe20008000000 */
[----:B------:R-:W-:Y:S01]  /*7480*/  UMOV UR11, UR36 ;  /* 0x00000024000b7c82 */ /* 0x000fe20008000000 */
[----:B--2---:R-:W-:Y:S04]  /*7490*/  UIADD3 UR4, UP0, UPT, UR6, 0x680, URZ ;  /* 0x0000068006047890 */ /* 0x004fe8000ff1e0ff */
[----:B------:R-:W-:Y:S09]  /*74a0*/  UIADD3.X UR5, UPT, UPT, URZ, UR7, URZ, UP0, !UPT ;  /* 0x00000007ff057290 */ /* 0x000ff200087fe4ff */
[----:B------:R2:W-:Y:S02]  /*74b0*/  UTMASTG.3D [UR8], [UR4] ;  /* 0x00000008040073b5 */ /* 0x0005e40008010000 */
[----:B--2---:R0:W-:Y:S02]  /*74c0*/  UTMACMDFLUSH ;  /* 0x00000000000079b7 */ /* 0x0041e40000000000 */
.L_x_115:
[----:B------:R-:W-:Y:S05]  /*74d0*/  BSYNC.RECONVERGENT B0 ;  /* 0x0000000000007941 */ /* 0x000fea0003800200 */
.L_x_114:
[----:B------:R-:W-:Y:S01]  /*74e0*/  UIADD3 UR4, UPT, UPT, UR45, 0x1, URZ ;  /* 0x000000012d047890 */ /* 0x000fe2000fffe0ff */
[----:B------:R-:W-:Y:S03]  /*74f0*/  BSSY.RECONVERGENT B0, `(.L_x_116) ;  /* 0x0000008000007945 */ /* 0x000fe60003800200 */
[----:B------:R-:W-:Y:S04]  /*7500*/  UISETP.NE.AND UP0, UPT, UR4, 0x3, UPT ;  /* 0x000000030400788c */ /* 0x000fe8000bf05270 */
[----:B------:R-:W-:Y:S02]  /*7510*/  UISETP.EQ.XOR UP1, UPT, UR47, 0x3, !UP0 ;  /* 0x000000032f00788c */ /* 0x000fe4000c722a70 */
[----:B------:R-:W-:Y:S02]  /*7520*/  USEL UR46, UR4, URZ, UP0 ;  /* 0x000000ff042e7287 */ /* 0x000fe40008000000 */
[----:B------:R-:W-:Y:S04]  /*7530*/  USEL UR5, URZ, 0x1, !UP1 ;  /* 0x00000001ff057887 */ /* 0x000fe8000c800000 */
[----:B------:R-:W-:Y:S01]  /*7540*/  ULOP3.LUT UR55, UR55, UR5, URZ, 0x3c, !UPT ;  /* 0x0000000537377292 */ /* 0x000fe2000f8e3cff */
[----:B------:R-:W-:Y:S11]  /*7550*/  @P0 BRA `(.L_x_117) ;  /* 0x0000000000040947 */ /* 0x000ff60003800000 */
[----:B------:R-:W-:Y:S04]  /*7560*/  DEPBAR.LE SB0, 0x1 ;  /* 0x000080400000791a */ /* 0x000fe80000000000 */
.L_x_117:
[----:B------:R-:W-:Y:S05]  /*7570*/  BSYNC.RECONVERGENT B0 ;  /* 0x0000000000007941 */ /* 0x000fea0003800200 */
.L_x_116:
[----:B------:R-:W-:Y:S01]  /*7580*/  BAR.SYNC.DEFER_BLOCKING 0x1, 0x80 ;  /* 0x0042000000007b1d */ /* 0x000fe20000010000 */
[----:B------:R-:W-:Y:S01]  /*7590*/  UISETP.NE.AND UP0, UPT, UR53, -0x2, UPT ;  /* 0xfffffffe3500788c */ /* 0x000fe2000bf05270 */
[----:B------:R-:W-:Y:S08]  /*75a0*/  IADD3 R22, PT, PT, R22, 0x1, RZ ;  /* 0x0000000116167810 */ /* 0x000ff00007ffe0ff */
[----:B------:R-:W-:Y:S05]  /*75b0*/  BRA.U !UP0, `(.L_x_118) ;  /* 0x0000000108287547 */ /* 0x000fea000b800000 */
[----:B------:R-:W-:Y:S01]  /*75c0*/  ISETP.NE.AND P0, PT, R69, RZ, PT ;  /* 0x000000ff4500720c */ /* 0x000fe20003f05270 */
[----:B-1----:R-:W-:Y:S01]  /*75d0*/  IMAD.U32 R2, RZ, RZ, UR52 ;  /* 0x00000034ff027e24 */ /* 0x002fe2000f8e00ff */
[----:B------:R-:W-:Y:S01]  /*75e0*/  UIADD3 UR4, UPT, UPT, UR52, 0x1, URZ ;  /* 0x0000000134047890 */ /* 0x000fe2000fffe0ff */
[----:B------:R-:W-:Y:S03]  /*75f0*/  IMAD.U32 R0, RZ, RZ, UR54 ;  /* 0x00000036ff007e24 */ /* 0x000fe6000f8e00ff */
[----:B------:R-:W-:Y:S04]  /*7600*/  UISETP.NE.AND UP0, UPT, UR4, 0x3, UPT ;  /* 0x000000030400788c */ /* 0x000fe8000bf05270 */
[----:B------:R-:W-:Y:S03]  /*7610*/  USEL UR52, UR4, URZ, UP0 ;  /* 0x000000ff04347287 */ /* 0x000fe60008000000 */
[----:B------:R-:W-:Y:S05]  /*7620*/  @P0 LEA R2, R2, UR44, 0x3 ;  /* 0x0000002c02020c11 */ /* 0x000fea000f8e18ff */
[----:B------:R-:W-:Y:S05]  /*7630*/  @P0 VIADD R2, R2, 0x78 ;  /* 0x0000007802020836 */ /* 0x000fea0000000000 */
[----:B------:R-:W-:Y:S04]  /*7640*/  @P0 PRMT R0, R0, 0x654, R2 ;  /* 0x0000065400000816 */ /* 0x000fe80000000002 */
[----:B------:R2:W-:Y:S03]  /*7650*/  @P0 SYNCS.ARRIVE.TRANS64.RED.A1T0 RZ, [R0+URZ], RZ ;  /* 0x000000ff00ff09a7 */ /* 0x0005e600081004ff */
.L_x_118:
[----:B------:R-:W-:Y:S01]  /*7660*/  R2UR UR6, R68 ;  /* 0x00000000440672ca */ /* 0x000fe200000e0000 */
[----:B------:R-:W-:Y:S01]  /*7670*/  UIADD3 UR53, UPT, UPT, UR53, 0x2, URZ ;  /* 0x0000000235357890 */ /* 0x000fe2000fffe0ff */
[----:B------:R-:W-:Y:S02]  /*7680*/  R2UR UR5, R54 ;  /* 0x00000000360572ca */ /* 0x000fe400000e0000 */
[----:B------:R-:W-:Y:S02]  /*7690*/  R2UR UR4, R55 ;  /* 0x00000000370472ca */ /* 0x000fe400000e0000 */
[----:B------:R-:W-:Y:S02]  /*76a0*/  R2UR UR36, R66 ;  /* 0x00000000422472ca */ /* 0x000fe400000e0000 */
[----:B------:R-:W-:Y:S02]  /*76b0*/  ISETP.NE.AND P0, PT, R58, 0x2, PT ;  /* 0x000000023a00780c */ /* 0x000fe40003f05270 */
[----:B------:R-:W-:Y:S02]  /*76c0*/  ISETP.NE.AND P1, PT, R22, 0x4, PT ;  /* 0x000000041600780c */ /* 0x000fe40003f25270 */
[----:B-1----:R-:W-:Y:S01]  /*76d0*/  SEL R2, RZ, 0x1, P0 ;  /* 0x00000001ff027807 */ /* 0x002fe20000000000 */
[----:B------:R-:W-:Y:S01]  /*76e0*/  UISETP.NE.AND UP0, UPT, UR6, URZ, UPT ;  /* 0x000000ff0600728c */ /* 0x000fe2000bf05270 */
[----:B--2---:R-:W-:Y:S01]  /*76f0*/  SEL R0, RZ, 0x1, P1 ;  /* 0x00000001ff007807 */ /* 0x004fe20000800000 */
[----:B------:R-:W-:Y:S01]  /*7700*/  UIADD3 UR26, UPT, UPT, UR37, UR5, URZ ;  /* 0x00000005251a7290 */ /* 0x000fe2000fffe0ff */
[----:B------:R-:W-:Y:S01]  /*7710*/  LOP3.LUT R59, R59, R2, RZ, 0x3c, !PT ;  /* 0x000000023b3b7212 */ /* 0x000fe200078e3cff */
[----:B------:R-:W-:Y:S01]  /*7720*/  UIADD3 UR25, UPT, UPT, UR38, UR4, URZ ;  /* 0x0000000426197290 */ /* 0x000fe2000fffe0ff */
[----:B------:R-:W-:Y:S02]  /*7730*/  LOP3.LUT R60, R60, R0, RZ, 0x3c, !PT ;  /* 0x000000003c3c7212 */ /* 0x000fe400078e3cff */
[----:B------:R-:W-:Y:S02]  /*7740*/  SEL R58, R58, RZ, P0 ;  /* 0x000000ff3a3a7207 */ /* 0x000fe40000000000 */
[----:B------:R-:W-:Y:S01]  /*7750*/  SEL R22, R22, RZ, P1 ;  /* 0x000000ff16167207 */ /* 0x000fe20000800000 */
[----:B------:R-:W-:Y:S06]  /*7760*/  BRA.U UP0, `(.L_x_119) ;  /* 0xffffffdd00a87547 */ /* 0x000fec000b83ffff */
[----:B------:R-:W-:-:S13]  /*7770*/  R2UR UR4, R56 ;  /* 0x00000000380472ca */ /* 0x000fda00000e0000 */
[----:B------:R-:W-:-:S09]  /*7780*/  UISETP.NE.AND UP0, UPT, UR4, URZ, UPT ;  /* 0x000000ff0400728c */ /* 0x000fd2000bf05270 */
[----:B------:R-:W-:Y:S05]  /*7790*/  BRA.U !UP0, `(.L_x_120) ;  /* 0x0000000108487547 */ /* 0x000fea000b800000 */
[----:B------:R-:W1:Y:S02]  /*77a0*/  LDCU.64 UR4, c[0x0][0x890] ;  /* 0x00011200ff0477ac */ /* 0x000e640008000a00 */
[----:B-1----:R-:W-:-:S04]  /*77b0*/  UISETP.NE.U32.AND UP0, UPT, UR4, URZ, UPT ;  /* 0x000000ff0400728c */ /* 0x002fc8000bf05070 */
[----:B------:R-:W-:-:S09]  /*77c0*/  UISETP.NE.AND.EX UP0, UPT, UR5, URZ, UPT, UP0 ;  /* 0x000000ff0500728c */ /* 0x000fd2000bf05300 */
[----:B------:R-:W-:Y:S05]  /*77d0*/  BRA.U UP0, `(.L_x_121) ;  /* 0x00000001000c7547 */ /* 0x000fea000b800000 */
[----:B------:R-:W-:-:S13]  /*77e0*/  FSETP.NEU.AND P0, PT, R26, RZ, PT ;  /* 0x000000ff1a00720b */ /* 0x000fda0003f0d000 */
[----:B------:R-:W-:Y:S05]  /*77f0*/  @!P0 EXIT ;  /* 0x000000000000894d */ /* 0x000fea0003800000 */
[----:B------:R-:W-:Y:S05]  /*7800*/  BRA `(.L_x_120) ;  /* 0x00000000002c7947 */ /* 0x000fea0003800000 */
.L_x_121:
[----:B------:R-:W-:Y:S01]  /*7810*/  ISETP.NE.AND P0, PT, R57, RZ, PT ;  /* 0x000000ff3900720c */ /* 0x000fe20003f05270 */
[----:B------:R-:W-:-:S12]  /*7820*/  BSSY.RECONVERGENT B0, `(.L_x_120) ;  /* 0x0000009000007945 */ /* 0x000fd80003800200 */
[----:B------:R-:W-:Y:S05]  /*7830*/  @P0 BRA `(.L_x_122) ;  /* 0x0000000000140947 */ /* 0x000fea0003800000 */
[----:B------:R-:W1:Y:S02]  /*7840*/  LDCU.64 UR4, c[0x0][0x888] ;  /* 0x00011100ff0477ac */ /* 0x000e640008000a00 */
[----:B-1----:R-:W-:-:S04]  /*7850*/  ISETP.NE.U32.AND P0, PT, RZ, UR4, PT ;  /* 0x00000004ff007c0c */ /* 0x002fc8000bf05070 */
[----:B------:R-:W-:-:S13]  /*7860*/  ISETP.NE.AND.EX P0, PT, RZ, UR5, PT, P0 ;  /* 0x00000005ff007c0c */ /* 0x000fda000bf05300 */
[----:B------:R-:W-:Y:S05]  /*7870*/  @!P0 EXIT ;  /* 0x000000000000894d */ /* 0x000fea0003800000 */
[----:B------:R-:W-:Y:S05]  /*7880*/  BRA `(.L_x_123) ;  /* 0x0000000000087947 */ /* 0x000fea0003800000 */
.L_x_122:
[----:B------:R-:W-:-:S13]  /*7890*/  FSETP.NEU.AND P0, PT, R26, RZ, PT ;  /* 0x000000ff1a00720b */ /* 0x000fda0003f0d000 */
[----:B------:R-:W-:Y:S05]  /*78a0*/  @!P0 EXIT ;  /* 0x000000000000894d */ /* 0x000fea0003800000 */
.L_x_123:
[----:B------:R-:W-:Y:S05]  /*78b0*/  BSYNC.RECONVERGENT B0 ;  /* 0x0000000000007941 */ /* 0x000fea0003800200 */
.L_x_120:
[----:B------:R-:W-:Y:S01]  /*78c0*/  ULEA UR4, UR52, UR44, 0x3 ;  /* 0x0000002c34047291 */ /* 0x000fe2000f8e18ff */
[----:B------:R-:W-:-:S04]  /*78d0*/  DEPBAR.LE SB0, 0x0 ;  /* 0x000080000000791a */ /* 0x000fc80000000000 */
[----:B------:R-:W-:-:S04]  /*78e0*/  UIADD3 UR4, UPT, UPT, UR4, 0x78, URZ ;  /* 0x0000007804047890 */ /* 0x000fc8000fffe0ff */
[----:B------:R-:W-:-:S09]  /*78f0*/  UPRMT UR4, UR54, 0x654, UR4 ;  /* 0x0000065436047896 */ /* 0x000fd20008000004 */
[----:B------:R-:W-:Y:S01]  /*7900*/  SYNCS.ARRIVE.TRANS64.RED.A1T0 RZ, [UR4], RZ ;  /* 0x000000ffffff79a7 */ /* 0x000fe20008100404 */
[----:B------:R-:W-:Y:S05]  /*7910*/  EXIT ;  /* 0x000000000000794d */ /* 0x000fea0003800000 */
.L_x_24:
[----:B--2---:R2:W3:Y:S02]  /*7920*/  SYNCS.PHASECHK.TRANS64.TRYWAIT P0, [R0+URZ+0x110], R2 ;  /* 0x00011002000075a7 */ /* 0x0044e400080011ff */
[----:B---3--:R-:W-:Y:S05]  /*7930*/  @!P0 NANOSLEEP.SYNCS 0x989680 ;  /* 0x009896800000895d */ /* 0x008fea0003900000 */
[----:B------:R-:W3:Y:S02]  /*7940*/  @!P0 SYNCS.PHASECHK.TRANS64 P0, [R0+URZ+0x110], R2 ;  /* 0x00011002000085a7 */ /* 0x000ee400080010ff */
[----:B---3--:R-:W-:Y:S05]  /*7950*/  @!P0 BRA `(.L_x_24) ;  /* 0xfffffffc00f08947 */ /* 0x008fea000383ffff */
[----:B------:R-:W-:Y:S05]  /*7960*/  BRA `(.L_x_124) ;  /* 0xffffff9c00fc7947 */ /* 0x000fea000383ffff */
.L_x_27:
[----:B-1----:R-:W-:-:S07]  /*7970*/  MOV R0, UR33 ;  /* 0x0000002100007c02 */ /* 0x002fce0008000f00 */
.L_x_125:
[----:B-1----:R1:W2:Y:S02]  /*7980*/  SYNCS.PHASECHK.TRANS64.TRYWAIT P0, [R0+URZ+0x30], R3 ;  /* 0x00003003000075a7 */ /* 0x0022a400080011ff */
[----:B--2---:R-:W-:Y:S05]  /*7990*/  @!P0 NANOSLEEP.SYNCS 0x989680 ;  /* 0x009896800000895d */ /* 0x004fea0003900000 */
[----:B------:R-:W2:Y:S02]  /*79a0*/  @!P0 SYNCS.PHASECHK.TRANS64 P0, [R0+URZ+0x30], R3 ;  /* 0x00003003000085a7 */ /* 0x000ea400080010ff */
[----:B--2---:R-:W-:Y:S05]  /*79b0*/  @!P0 BRA `(.L_x_125) ;  /* 0xfffffffc00f08947 */ /* 0x004fea000383ffff */
[----:B------:R-:W-:Y:S05]  /*79c0*/  BRA `(.L_x_26) ;  /* 0xffffffa000447947 */ /* 0x000fea000383ffff */
.L_x_34:
[----:B-1----:R-:W-:-:S07]  /*79d0*/  MOV R0, UR33 ;  /* 0x0000002100007c02 */ /* 0x002fce0008000f00 */
.L_x_126:
[----:B-1----:R1:W2:Y:S02]  /*79e0*/  SYNCS.PHASECHK.TRANS64.TRYWAIT P0, [R0+URZ+0x30], R3 ;  /* 0x00003003000075a7 */ /* 0x0022a400080011ff */
[----:B--2---:R-:W-:Y:S05]  /*79f0*/  @!P0 NANOSLEEP.SYNCS 0x989680 ;  /* 0x009896800000895d */ /* 0x004fea0003900000 */
[----:B------:R-:W2:Y:S02]  /*7a00*/  @!P0 SYNCS.PHASECHK.TRANS64 P0, [R0+URZ+0x30], R3 ;  /* 0x00003003000085a7 */ /* 0x000ea400080010ff */
[----:B--2---:R-:W-:Y:S05]  /*7a10*/  @!P0 BRA `(.L_x_126) ;  /* 0xfffffffc00f08947 */ /* 0x004fea000383ffff */
[----:B------:R-:W-:Y:S05]  /*7a20*/  BRA `(.L_x_33) ;  /* 0xffffffa400387947 */ /* 0x000fea000383ffff */
.L_x_39:
[----:B-1----:R1:W2:Y:S02]  /*7a30*/  SYNCS.PHASECHK.TRANS64.TRYWAIT P0, [R3+URZ+0xa0], R0 ;  /* 0x0000a000030075a7 */ /* 0x0022a400080011ff */
[----:B--2---:R-:W-:Y:S05]  /*7a40*/  @!P0 NANOSLEEP.SYNCS 0x989680 ;  /* 0x009896800000895d */ /* 0x004fea0003900000 */
[----:B------:R-:W2:Y:S02]  /*7a50*/  @!P0 SYNCS.PHASECHK.TRANS64 P0, [R3+URZ+0xa0], R0 ;  /* 0x0000a000030085a7 */ /* 0x000ea400080010ff */
[----:B--2---:R-:W-:Y:S05]  /*7a60*/  @!P0 BRA `(.L_x_39) ;  /* 0xfffffffc00f08947 */ /* 0x004fea000383ffff */
[----:B------:R-:W-:Y:S05]  /*7a70*/  BRA `(.L_x_127) ;  /* 0xffffffa8000c7947 */ /* 0x000fea000383ffff */
.L_x_43:
[----:B------:R-:W-:-:S07]  /*7a80*/  MOV R0, UR4 ;  /* 0x0000000400007c02 */ /* 0x000fce0008000f00 */
.L_x_128:
[----:B-1----:R1:W2:Y:S02]  /*7a90*/  SYNCS.PHASECHK.TRANS64.TRYWAIT P0, [R0+URZ], R2 ;  /* 0x00000002000075a7 */ /* 0x0022a400080011ff */
[----:B--2---:R-:W-:Y:S05]  /*7aa0*/  @!P0 NANOSLEEP.SYNCS 0x989680 ;  /* 0x009896800000895d */ /* 0x004fea0003900000 */
[----:B------:R-:W2:Y:S02]  /*7ab0*/  @!P0 SYNCS.PHASECHK.TRANS64 P0, [R0+URZ], R2 ;  /* 0x00000002000085a7 */ /* 0x000ea400080010ff */
[----:B--2---:R-:W-:Y:S05]  /*7ac0*/  @!P0 BRA `(.L_x_128) ;  /* 0xfffffffc00f08947 */ /* 0x004fea000383ffff */
[----:B------:R-:W-:Y:S05]  /*7ad0*/  BRA `(.L_x_129) ;  /* 0xffffffac00b87947 */ /* 0x000fea000383ffff */
.L_x_44:
[----:B------:R-:W-:-:S07]  /*7ae0*/  MOV R0, UR5 ;  /* 0x0000000500007c02 */ /* 0x000fce0008000f00 */
.L_x_130:
[----:B-1----:R1:W2:Y:S02]  /*7af0*/  SYNCS.PHASECHK.TRANS64.TRYWAIT P0, [R0+URZ], R3 ;  /* 0x00000003000075a7 */ /* 0x0022a400080011ff */
[----:B--2---:R-:W-:Y:S05]  /*7b00*/  @!P0 NANOSLEEP.SYNCS 0x989680 ;  /* 0x009896800000895d */ /* 0x004fea0003900000 */
[----:B------:R-:W2:Y:S02]  /*7b10*/  @!P0 SYNCS.PHASECHK.TRANS64 P0, [R0+URZ], R3 ;  /* 0x00000003000085a7 */ /* 0x000ea400080010ff */
[----:B--2---:R-:W-:Y:S05]  /*7b20*/  @!P0 BRA `(.L_x_130) ;  /* 0xfffffffc00f08947 */ /* 0x004fea000383ffff */
[----:B------:R-:W-:Y:S05]  /*7b30*/  BRA `(.L_x_131) ;  /* 0xffffffac00c47947 */ /* 0x000fea000383ffff */
.L_x_45:
[----:B------:R-:W-:-:S07]  /*7b40*/  MOV R0, UR5 ;  /* 0x0000000500007c02 */ /* 0x000fce0008000f00 */
.L_x_132:
[----:B-1----:R1:W2:Y:S02]  /*7b50*/  SYNCS.PHASECHK.TRANS64.TRYWAIT P0, [R0+URZ], R3 ;  /* 0x00000003000075a7 */ /* 0x0022a400080011ff */
[----:B--2---:R-:W-:Y:S05]  /*7b60*/  @!P0 NANOSLEEP.SYNCS 0x989680 ;  /* 0x009896800000895d */ /* 0x004fea0003900000 */
[----:B------:R-:W2:Y:S02]  /*7b70*/  @!P0 SYNCS.PHASECHK.TRANS64 P0, [R0+URZ], R3 ;  /* 0x00000003000085a7 */ /* 0x000ea400080010ff */
[----:B--2---:R-:W-:Y:S05]  /*7b80*/  @!P0 BRA `(.L_x_132) ;  /* 0xfffffffc00f08947 */ /* 0x004fea000383ffff */
[----:B------:R-:W-:Y:S05]  /*7b90*/  BRA `(.L_x_133) ;  /* 0xffffffac00d07947 */ /* 0x000fea000383ffff */
.L_x_46:
[----:B------:R-:W-:-:S07]  /*7ba0*/  MOV R0, UR5 ;  /* 0x0000000500007c02 */ /* 0x000fce0008000f00 */
.L_x_134:
[----:B-1----:R1:W2:Y:S02]  /*7bb0*/  SYNCS.PHASECHK.TRANS64.TRYWAIT P0, [R0+URZ], R3 ;  /* 0x00000003000075a7 */ /* 0x0022a400080011ff */
[----:B--2---:R-:W-:Y:S05]  /*7bc0*/  @!P0 NANOSLEEP.SYNCS 0x989680 ;  /* 0x009896800000895d */ /* 0x004fea0003900000 */
[----:B------:R-:W2:Y:S02]  /*7bd0*/  @!P0 SYNCS.PHASECHK.TRANS64 P0, [R0+URZ], R3 ;  /* 0x00000003000085a7 */ /* 0x000ea400080010ff */
[----:B--2---:R-:W-:Y:S05]  /*7be0*/  @!P0 BRA `(.L_x_134) ;  /* 0xfffffffc00f08947 */ /* 0x004fea000383ffff */
[----:B------:R-:W-:Y:S05]  /*7bf0*/  BRA `(.L_x_135) ;  /* 0xffffffac00dc7947 */ /* 0x000fea000383ffff */
.L_x_47:
[----:B------:R-:W-:-:S07]  /*7c00*/  MOV R0, UR5 ;  /* 0x0000000500007c02 */ /* 0x000fce0008000f00 */
.L_x_136:
[----:B-1----:R1:W2:Y:S02]  /*7c10*/  SYNCS.PHASECHK.TRANS64.TRYWAIT P0, [R0+URZ], R3 ;  /* 0x00000003000075a7 */ /* 0x0022a400080011ff */
[----:B--2---:R-:W-:Y:S05]  /*7c20*/  @!P0 NANOSLEEP.SYNCS 0x989680 ;  /* 0x009896800000895d */ /* 0x004fea0003900000 */
[----:B------:R-:W2:Y:S02]  /*7c30*/  @!P0 SYNCS.PHASECHK.TRANS64 P0, [R0+URZ], R3 ;  /* 0x00000003000085a7 */ /* 0x000ea400080010ff */
[----:B--2---:R-:W-:Y:S05]  /*7c40*/  @!P0 BRA `(.L_x_136) ;  /* 0xfffffffc00f08947 */ /* 0x004fea000383ffff */
[----:B------:R-:W-:Y:S05]  /*7c50*/  BRA `(.L_x_137) ;  /* 0xffffffac00e87947 */ /* 0x000fea000383ffff */
.L_x_50:
[----:B-1----:R1:W2:Y:S02]  /*7c60*/  SYNCS.PHASECHK.TRANS64.TRYWAIT P0, [R2+URZ+0x100], R4 ;  /* 0x00010004020075a7 */ /* 0x0022a400080011ff */
[----:B--2---:R-:W-:Y:S05]  /*7c70*/  @!P0 NANOSLEEP.SYNCS 0x989680 ;  /* 0x009896800000895d */ /* 0x004fea0003900000 */
[----:B------:R-:W2:Y:S02]  /*7c80*/  @!P0 SYNCS.PHASECHK.TRANS64 P0, [R2+URZ+0x100], R4 ;  /* 0x00010004020085a7 */ /* 0x000ea400080010ff */
[----:B--2---:R-:W-:Y:S05]  /*7c90*/  @!P0 BRA `(.L_x_50) ;  /* 0xfffffffc00f08947 */ /* 0x004fea000383ffff */
[----:B------:R-:W-:Y:S05]  /*7ca0*/  BRA `(.L_x_138) ;  /* 0xffffffb000447947 */ /* 0x000fea000383ffff */
.L_x_51:
[----:B------:R-:W-:-:S07]  /*7cb0*/  MOV R2, UR4 ;  /* 0x0000000400027c02 */ /* 0x000fce0008000f00 */
.L_x_139:
[----:B-1----:R1:W2:Y:S02]  /*7cc0*/  SYNCS.PHASECHK.TRANS64.TRYWAIT P0, [R2+URZ+0xb0], R5 ;  /* 0x0000b005020075a7 */ /* 0x0022a400080011ff */
[----:B--2---:R-:W-:Y:S05]  /*7cd0*/  @!P0 NANOSLEEP.SYNCS 0x989680 ;  /* 0x009896800000895d */ /* 0x004fea0003900000 */
[----:B------:R-:W2:Y:S02]  /*7ce0*/  @!P0 SYNCS.PHASECHK.TRANS64 P0, [R2+URZ+0xb0], R5 ;  /* 0x0000b005020085a7 */ /* 0x000ea400080010ff */
[----:B--2---:R-:W-:Y:S05]  /*7cf0*/  @!P0 BRA `(.L_x_139) ;  /* 0xfffffffc00f08947 */ /* 0x004fea000383ffff */
[----:B------:R-:W-:Y:S05]  /*7d00*/  BRA `(.L_x_140) ;  /* 0xffffffb000547947 */ /* 0x000fea000383ffff */
.L_x_52:
[----:B-1----:R1:W2:Y:S02]  /*7d10*/  SYNCS.PHASECHK.TRANS64.TRYWAIT P1, [R2+URZ+0xa0], R4 ;  /* 0x0000a004020075a7 */ /* 0x0022a400080211ff */
[----:B--2---:R-:W-:Y:S05]  /*7d20*/  @!P1 NANOSLEEP.SYNCS 0x989680 ;  /* 0x009896800000995d */ /* 0x004fea0003900000 */
[----:B------:R-:W2:Y:S02]  /*7d30*/  @!P1 SYNCS.PHASECHK.TRANS64 P1, [R2+URZ+0xa0], R4 ;  /* 0x0000a004020095a7 */ /* 0x000ea400080210ff */
[----:B--2---:R-:W-:Y:S05]  /*7d40*/  @!P1 BRA `(.L_x_52) ;  /* 0xfffffffc00f09947 */ /* 0x004fea000383ffff */
[----:B------:R-:W-:Y:S05]  /*7d50*/  BRA `(.L_x_141) ;  /* 0xffffffb000847947 */ /* 0x000fea000383ffff */
.L_x_55:
[----:B------:R-:W-:-:S07]  /*7d60*/  MOV R0, UR4 ;  /* 0x0000000400007c02 */ /* 0x000fce0008000f00 */
.L_x_142:
[----:B-1----:R1:W2:Y:S02]  /*7d70*/  SYNCS.PHASECHK.TRANS64.TRYWAIT P0, [R0+URZ+0xb0], R2 ;  /* 0x0000b002000075a7 */ /* 0x0022a400080011ff */
[----:B--2---:R-:W-:Y:S05]  /*7d80*/  @!P0 NANOSLEEP.SYNCS 0x989680 ;  /* 0x009896800000895d */ /* 0x004fea0003900000 */
[----:B------:R-:W2:Y:S02]  /*7d90*/  @!P0 SYNCS.PHASECHK.TRANS64 P0, [R0+URZ+0xb0], R2 ;  /* 0x0000b002000085a7 */ /* 0x000ea400080010ff */
[----:B--2---:R-:W-:Y:S05]  /*7da0*/  @!P0 BRA `(.L_x_142) ;  /* 0xfffffffc00f08947 */ /* 0x004fea000383ffff */
[----:B------:R-:W-:Y:S05]  /*7db0*/  BRA `(.L_x_54) ;  /* 0xffffffb000d87947 */ /* 0x000fea000383ffff */
.L_x_62:
[----:B-1----:R1:W2:Y:S02]  /*7dc0*/  SYNCS.PHASECHK.TRANS64.TRYWAIT P1, [R0+URZ+0xa0], R2 ;  /* 0x0000a002000075a7 */ /* 0x0022a400080211ff */
[----:B--2---:R-:W-:Y:S05]  /*7dd0*/  @!P1 NANOSLEEP.SYNCS 0x989680 ;  /* 0x009896800000995d */ /* 0x004fea0003900000 */
[----:B------:R-:W2:Y:S02]  /*7de0*/  @!P1 SYNCS.PHASECHK.TRANS64 P1, [R0+URZ+0xa0], R2 ;  /* 0x0000a002000095a7 */ /* 0x000ea400080210ff */
[----:B--2---:R-:W-:Y:S05]  /*7df0*/  @!P1 BRA `(.L_x_62) ;  /* 0xfffffffc00f09947 */ /* 0x004fea000383ffff */
[----:B------:R-:W-:Y:S05]  /*7e00*/  BRA `(.L_x_143) ;  /* 0xffffffb8006c7947 */ /* 0x000fea000383ffff */
.L_x_63:
[----:B------:R-:W-:-:S07]  /*7e10*/  MOV R2, UR46 ;  /* 0x0000002e00027c02 */ /* 0x000fce0008000f00 */
.L_x_144:
[----:B-1----:R1:W2:Y:S02]  /*7e20*/  SYNCS.PHASECHK.TRANS64.TRYWAIT P0, [R2+URZ+0xe0], R0 ;  /* 0x0000e000020075a7 */ /* 0x0022a400080011ff */
[----:B--2---:R-:W-:Y:S05]  /*7e30*/  @!P0 NANOSLEEP.SYNCS 0x989680 ;  /* 0x009896800000895d */ /* 0x004fea0003900000 */
[----:B------:R-:W2:Y:S02]  /*7e40*/  @!P0 SYNCS.PHASECHK.TRANS64 P0, [R2+URZ+0xe0], R0 ;  /* 0x0000e000020085a7 */ /* 0x000ea400080010ff */
[----:B--2---:R-:W-:Y:S05]  /*7e50*/  @!P0 BRA `(.L_x_144) ;  /* 0xfffffffc00f08947 */ /* 0x004fea000383ffff */
[----:B------:R-:W-:Y:S05]  /*7e60*/  BRA `(.L_x_145) ;  /* 0xffffffb800bc7947 */ /* 0x000fea000383ffff */
.L_x_66:
[----:B------:R-:W-:Y:S07]  /*7e70*/  MOV R0, UR7 ;  /* 0x0000000700007c02 */ /* 0x000fee0008000f00 */
.L_x_146:
[----:B-1----:R1:W2:Y:S02]  /*7e80*/  SYNCS.PHASECHK.TRANS64.TRYWAIT P0, [R0+URZ], R2 ;  /* 0x00000002000075a7 */ /* 0x0022a400080011ff */
[----:B--2---:R-:W-:Y:S05]  /*7e90*/  @!P0 NANOSLEEP.SYNCS 0x989680 ;  /* 0x009896800000895d */ /* 0x004fea0003900000 */
[----:B------:R-:W2:Y:S02]  /*7ea0*/  @!P0 SYNCS.PHASECHK.TRANS64 P0, [R0+URZ], R2 ;  /* 0x00000002000085a7 */ /* 0x000ea400080010ff */
[----:B--2---:R-:W-:Y:S05]  /*7eb0*/  @!P0 BRA `(.L_x_146) ;  /* 0xfffffffc00f08947 */ /* 0x004fea000383ffff */
[----:B------:R-:W-:Y:S05]  /*7ec0*/  BRA `(.L_x_65) ;  /* 0xffffffb800d87947 */ /* 0x000fea000383ffff */
.L_x_69:
[----:B------:R-:W-:-:S07]  /*7ed0*/  MOV R0, UR4 ;  /* 0x0000000400007c02 */ /* 0x000fce0008000f00 */
.L_x_147:
[----:B--2---:R2:W4:Y:S02]  /*7ee0*/  SYNCS.PHASECHK.TRANS64.TRYWAIT P0, [R0+URZ], R2 ;  /* 0x00000002000075a7 */ /* 0x00452400080011ff */
[----:B----4-:R-:W-:Y:S05]  /*7ef0*/  @!P0 NANOSLEEP.SYNCS 0x989680 ;  /* 0x009896800000895d */ /* 0x010fea0003900000 */
[----:B------:R-:W4:Y:S02]  /*7f00*/  @!P0 SYNCS.PHASECHK.TRANS64 P0, [R0+URZ], R2 ;  /* 0x00000002000085a7 */ /* 0x000f2400080010ff */
[----:B----4-:R-:W-:Y:S05]  /*7f10*/  @!P0 BRA `(.L_x_147) ;  /* 0xfffffffc00f08947 */ /* 0x010fea000383ffff */
[----:B------:R-:W-:Y:S05]  /*7f20*/  BRA `(.L_x_148) ;  /* 0xffffffc000047947 */ /* 0x000fea000383ffff */
.L_x_70:
[----:B------:R-:W-:-:S07]  /*7f30*/  MOV R0, UR5 ;  /* 0x0000000500007c02 */ /* 0x000fce0008000f00 */
.L_x_149:
[----:B-1----:R1:W2:Y:S02]  /*7f40*/  SYNCS.PHASECHK.TRANS64.TRYWAIT P0, [R0+URZ], R3 ;  /* 0x00000003000075a7 */ /* 0x0022a400080011ff */
[----:B--2---:R-:W-:Y:S05]  /*7f50*/  @!P0 NANOSLEEP.SYNCS 0x989680 ;  /* 0x009896800000895d */ /* 0x004fea0003900000 */
[----:B------:R-:W2:Y:S02]  /*7f60*/  @!P0 SYNCS.PHASECHK.TRANS64 P0, [R0+URZ], R3 ;  /* 0x00000003000085a7 */ /* 0x000ea400080010ff */
[----:B--2---:R-:W-:Y:S05]  /*7f70*/  @!P0 BRA `(.L_x_149) ;  /* 0xfffffffc00f08947 */ /* 0x004fea000383ffff */
[----:B------:R-:W-:Y:S05]  /*7f80*/  BRA `(.L_x_150) ;  /* 0xffffffc000107947 */ /* 0x000fea000383ffff */
.L_x_71:
[----:B------:R-:W-:-:S07]  /*7f90*/  MOV R0, UR5 ;  /* 0x0000000500007c02 */ /* 0x000fce0008000f00 */
.L_x_151:
[----:B-1----:R1:W2:Y:S02]  /*7fa0*/  SYNCS.PHASECHK.TRANS64.TRYWAIT P0, [R0+URZ], R3 ;  /* 0x00000003000075a7 */ /* 0x0022a400080011ff */
[----:B--2---:R-:W-:Y:S05]  /*7fb0*/  @!P0 NANOSLEEP.SYNCS 0x989680 ;  /* 0x009896800000895d */ /* 0x004fea0003900000 */
[----:B------:R-:W2:Y:S02]  /*7fc0*/  @!P0 SYNCS.PHASECHK.TRANS64 P0, [R0+URZ], R3 ;  /* 0x00000003000085a7 */ /* 0x000ea400080010ff */
[----:B--2---:R-:W-:Y:S05]  /*7fd0*/  @!P0 BRA `(.L_x_151) ;  /* 0xfffffffc00f08947 */ /* 0x004fea000383ffff */
[----:B------:R-:W-:Y:S05]  /*7fe0*/  BRA `(.L_x_152) ;  /* 0xffffffc0001c7947 */ /* 0x000fea000383ffff */
.L_x_72:
[----:B-1----:R-:W-:-:S07]  /*7ff0*/  MOV R0, UR4 ;  /* 0x0000000400007c02 */ /* 0x002fce0008000f00 */
.L_x_153:
[----:B-1----:R1:W2:Y:S02]  /*8000*/  SYNCS.PHASECHK.TRANS64.TRYWAIT P0, [R0+URZ], R2 ;  /* 0x00000002000075a7 */ /* 0x0022a400080011ff */
[----:B--2---:R-:W-:Y:S05]  /*8010*/  @!P0 NANOSLEEP.SYNCS 0x989680 ;  /* 0x009896800000895d */ /* 0x004fea0003900000 */
[----:B------:R-:W2:Y:S02]  /*8020*/  @!P0 SYNCS.PHASECHK.TRANS64 P0, [R0+URZ], R2 ;  /* 0x00000002000085a7 */ /* 0x000ea400080010ff */
[----:B--2---:R-:W-:Y:S05]  /*8030*/  @!P0 BRA `(.L_x_153) ;  /* 0xfffffffc00f08947 */ /* 0x004fea000383ffff */
[----:B------:R-:W-:Y:S05]  /*8040*/  BRA `(.L_x_154) ;  /* 0xffffffc000287947 */ /* 0x000fea000383ffff */
.L_x_77:
[----:B---3--:R3:W1:Y:S02]  /*8050*/  SYNCS.PHASECHK.TRANS64.TRYWAIT P0, [R12+URZ+0xa0], R0 ;  /* 0x0000a0000c0075a7 */ /* 0x00866400080011ff */
[----:B-1----:R-:W-:Y:S05]  /*8060*/  @!P0 NANOSLEEP.SYNCS 0x989680 ;  /* 0x009896800000895d */ /* 0x002fea0003900000 */
[----:B------:R-:W1:Y:S02]  /*8070*/  @!P0 SYNCS.PHASECHK.TRANS64 P0, [R12+URZ+0xa0], R0 ;  /* 0x0000a0000c0085a7 */ /* 0x000e6400080010ff */
[----:B-1----:R-:W-:Y:S05]  /*8080*/  @!P0 BRA `(.L_x_77) ;  /* 0xfffffffc00f08947 */ /* 0x002fea000383ffff */
[----:B------:R-:W-:Y:S05]  /*8090*/  BRA `(.L_x_155) ;  /* 0xffffffc400387947 */ /* 0x000fea000383ffff */
.L_x_80:
[----:B-1----:R-:W-:Y:S07]  /*80a0*/  MOV R0, UR24 ;  /* 0x0000001800007c02 */ /* 0x002fee0008000f00 */
.L_x_156:
[----:B-1----:R1:W2:Y:S02]  /*80b0*/  SYNCS.PHASECHK.TRANS64.TRYWAIT P2, [R0+URZ+0x98], R6 ;  /* 0x00009806000075a7 */ /* 0x0022a400080411ff */
[----:B--2---:R-:W-:Y:S05]  /*80c0*/  @!P2 NANOSLEEP.SYNCS 0x989680 ;  /* 0x009896800000a95d */ /* 0x004fea0003900000 */
[----:B------:R-:W2:Y:S02]  /*80d0*/  @!P2 SYNCS.PHASECHK.TRANS64 P2, [R0+URZ+0x98], R6 ;  /* 0x000098060000a5a7 */ /* 0x000ea400080410ff */
[----:B--2---:R-:W-:Y:S05]  /*80e0*/  @!P2 BRA `(.L_x_156) ;  /* 0xfffffffc00f0a947 */ /* 0x004fea000383ffff */
[----:B------:R-:W-:Y:S05]  /*80f0*/  BRA `(.L_x_79) ;  /* 0xffffffc8009c7947 */ /* 0x000fea000383ffff */
.L_x_83:
[----:B------:R-:W-:Y:S07]  /*8100*/  MOV R0, UR4 ;  /* 0x0000000400007c02 */ /* 0x000fee0008000f00 */
.L_x_157:
[----:B-1----:R1:W2:Y:S02]  /*8110*/  SYNCS.PHASECHK.TRANS64.TRYWAIT P0, [R0+URZ+0x78], R9 ;  /* 0x00007809000075a7 */ /* 0x0022a400080011ff */
[----:B--2---:R-:W-:Y:S05]  /*8120*/  @!P0 NANOSLEEP.SYNCS 0x989680 ;  /* 0x009896800000895d */ /* 0x004fea0003900000 */
[----:B------:R-:W2:Y:S02]  /*8130*/  @!P0 SYNCS.PHASECHK.TRANS64 P0, [R0+URZ+0x78], R9 ;  /* 0x00007809000085a7 */ /* 0x000ea400080010ff */
[----:B--2---:R-:W-:Y:S05]  /*8140*/  @!P0 BRA `(.L_x_157) ;  /* 0xfffffffc00f08947 */ /* 0x004fea000383ffff */
[----:B------:R-:W-:Y:S05]  /*8150*/  BRA `(.L_x_158) ;  /* 0xffffffc800fc7947 */ /* 0x000fea000383ffff */
.L_x_84:
[----:B------:R-:W-:Y:S07]  /*8160*/  MOV R6, UR5 ;  /* 0x0000000500067c02 */ /* 0x000fee0008000f00 */
.L_x_159:
[----:B-1----:R1:W2:Y:S02]  /*8170*/  SYNCS.PHASECHK.TRANS64.TRYWAIT P0, [R6+URZ+0x78], R0 ;  /* 0x00007800060075a7 */ /* 0x0022a400080011ff */
[----:B--2---:R-:W-:Y:S05]  /*8180*/  @!P0 NANOSLEEP.SYNCS 0x989680 ;  /* 0x009896800000895d */ /* 0x004fea0003900000 */
[----:B------:R-:W2:Y:S02]  /*8190*/  @!P0 SYNCS.PHASECHK.TRANS64 P0, [R6+URZ+0x78], R0 ;  /* 0x00007800060085a7 */ /* 0x000ea400080010ff */
[----:B--2---:R-:W-:Y:S05]  /*81a0*/  @!P0 BRA `(.L_x_159) ;  /* 0xfffffffc00f08947 */ /* 0x004fea000383ffff */
[----:B------:R-:W-:Y:S05]  /*81b0*/  BRA `(.L_x_160) ;  /* 0xffffffcc00587947 */ /* 0x000fea000383ffff */
.L_x_86:
[----:B------:R-:W-:-:S07]  /*81c0*/  MOV R0, UR4 ;  /* 0x0000000400007c02 */ /* 0x000fce0008000f00 */
.L_x_161:
[----:B-1----:R1:W2:Y:S02]  /*81d0*/  SYNCS.PHASECHK.TRANS64.TRYWAIT P0, [R0+URZ], R2 ;  /* 0x00000002000075a7 */ /* 0x0022a400080011ff */
[----:B--2---:R-:W-:Y:S05]  /*81e0*/  @!P0 NANOSLEEP.SYNCS 0x989680 ;  /* 0x009896800000895d */ /* 0x004fea0003900000 */
[----:B------:R-:W2:Y:S02]  /*81f0*/  @!P0 SYNCS.PHASECHK.TRANS64 P0, [R0+URZ], R2 ;  /* 0x00000002000085a7 */ /* 0x000ea400080010ff */
[----:B--2---:R-:W-:Y:S05]  /*8200*/  @!P0 BRA `(.L_x_161) ;  /* 0xfffffffc00f08947 */ /* 0x004fea000383ffff */
[----:B------:R-:W-:Y:S05]  /*8210*/  BRA `(.L_x_162) ;  /* 0xffffffcc00e87947 */ /* 0x000fea000383ffff */
.L_x_87:
[----:B------:R-:W-:-:S07]  /*8220*/  MOV R0, UR5 ;  /* 0x0000000500007c02 */ /* 0x000fce0008000f00 */
.L_x_163:
[----:B-1----:R1:W2:Y:S02]  /*8230*/  SYNCS.PHASECHK.TRANS64.TRYWAIT P0, [R0+URZ], R2 ;  /* 0x00000002000075a7 */ /* 0x0022a400080011ff */
[----:B--2---:R-:W-:Y:S05]  /*8240*/  @!P0 NANOSLEEP.SYNCS 0x989680 ;  /* 0x009896800000895d */ /* 0x004fea0003900000 */
[----:B------:R-:W2:Y:S02]  /*8250*/  @!P0 SYNCS.PHASECHK.TRANS64 P0, [R0+URZ], R2 ;  /* 0x00000002000085a7 */ /* 0x000ea400080010ff */
[----:B--2---:R-:W-:Y:S05]  /*8260*/  @!P0 BRA `(.L_x_163) ;  /* 0xfffffffc00f08947 */ /* 0x004fea000383ffff */
[----:B------:R-:W-:Y:S05]  /*8270*/  BRA `(.L_x_164) ;  /* 0xffffffcc00f47947 */ /* 0x000fea000383ffff */
.L_x_89:
[----:B-1----:R1:W2:Y:S02]  /*8280*/  SYNCS.PHASECHK.TRANS64.TRYWAIT P0, [R0+URZ+0xa0], R2 ;  /* 0x0000a002000075a7 */ /* 0x0022a400080011ff */
[----:B--2---:R-:W-:Y:S05]  /*8290*/  @!P0 NANOSLEEP.SYNCS 0x989680 ;  /* 0x009896800000895d */ /* 0x004fea0003900000 */
[----:B------:R-:W2:Y:S02]  /*82a0*/  @!P0 SYNCS.PHASECHK.TRANS64 P0, [R0+URZ+0xa0], R2 ;  /* 0x0000a002000085a7 */ /* 0x000ea400080010ff */
[----:B--2---:R-:W-:Y:S05]  /*82b0*/  @!P0 BRA `(.L_x_89) ;  /* 0xfffffffc00f08947 */ /* 0x004fea000383ffff */
[----:B------:R-:W-:Y:S05]  /*82c0*/  BRA `(.L_x_165) ;  /* 0xffffffd000e47947 */ /* 0x000fea000383ffff */
.L_x_99:
[----:B-1----:R1:W3:Y:S02]  /*82d0*/  SYNCS.PHASECHK.TRANS64.TRYWAIT P1, [R2+URZ+0x60], R0 ;  /* 0x00006000020075a7 */ /* 0x0022e400080211ff */
[----:B---3--:R-:W-:Y:S05]  /*82e0*/  @!P1 NANOSLEEP.SYNCS 0x989680 ;  /* 0x009896800000995d */ /* 0x008fea0003900000 */
[----:B------:R-:W3:Y:S02]  /*82f0*/  @!P1 SYNCS.PHASECHK.TRANS64 P1, [R2+URZ+0x60], R0 ;  /* 0x00006000020095a7 */ /* 0x000ee400080210ff */
[----:B---3--:R-:W-:Y:S05]  /*8300*/  @!P1 BRA `(.L_x_99) ;  /* 0xfffffffc00f09947 */ /* 0x008fea000383ffff */
[----:B------:R-:W-:Y:S05]  /*8310*/  BRA `(.L_x_98) ;  /* 0xffffffe000647947 */ /* 0x000fea000383ffff */
.L_x_101:
[----:B--2---:R2:W3:Y:S02]  /*8320*/  SYNCS.PHASECHK.TRANS64.TRYWAIT P0, [R72+URZ+0xc0], R3 ;  /* 0x0000c003480075a7 */ /* 0x0044e400080011ff */
[----:B---3--:R-:W-:Y:S05]  /*8330*/  @!P0 NANOSLEEP.SYNCS 0x989680 ;  /* 0x009896800000895d */ /* 0x008fea0003900000 */
[----:B------:R-:W3:Y:S02]  /*8340*/  @!P0 SYNCS.PHASECHK.TRANS64 P0, [R72+URZ+0xc0], R3 ;  /* 0x0000c003480085a7 */ /* 0x000ee400080010ff */
[----:B---3--:R-:W-:Y:S05]  /*8350*/  @!P0 BRA `(.L_x_101) ;  /* 0xfffffffc00f08947 */ /* 0x008fea000383ffff */
[----:B------:R-:W-:Y:S05]  /*8360*/  BRA `(.L_x_100) ;  /* 0xffffffe000dc7947 */ /* 0x000fea000383ffff */
.L_x_112:
[----:B-1----:R1:W2:Y:S02]  /*8370*/  SYNCS.PHASECHK.TRANS64.TRYWAIT P0, [R2+URZ+0x60], R73 ;  /* 0x00006049020075a7 */ /* 0x0022a400080011ff */
[----:B--2---:R-:W-:Y:S05]  /*8380*/  @!P0 NANOSLEEP.SYNCS 0x989680 ;  /* 0x009896800000895d */ /* 0x004fea0003900000 */
[----:B------:R-:W2:Y:S02]  /*8390*/  @!P0 SYNCS.PHASECHK.TRANS64 P0, [R2+URZ+0x60], R73 ;  /* 0x00006049020085a7 */ /* 0x000ea400080010ff */
[----:B--2---:R-:W-:Y:S05]  /*83a0*/  @!P0 BRA `(.L_x_112) ;  /* 0xfffffffc00f08947 */ /* 0x004fea000383ffff */
[----:B------:R-:W-:Y:S05]  /*83b0*/  BRA `(.L_x_111) ;  /* 0xffffffe800a87947 */ /* 0x000fea000383ffff */
        .weak           $__internal_0_$__cuda_sm10x_tcgen05_guardrail_trap_col_being_dealloced_not_returned_by_alloc
        .type           $__internal_0_$__cuda_sm10x_tcgen05_guardrail_trap_col_being_dealloced_not_returned_by_alloc,@function
        .size           $__internal_0_$__cuda_sm10x_tcgen05_guardrail_trap_col_being_dealloced_not_returned_by_alloc,($__internal_1_$__cuda_sm10x_tcgen05_guardrail_trap_phase_invalid_during_alloc - $__internal_0_$__cuda_sm10x_tcgen05_guardrail_trap_col_being_dealloced_not_returned_by_alloc)
$__internal_0_$__cuda_sm10x_tcgen05_guardrail_trap_col_being_dealloced_not_returned_by_alloc:
[----:B------:R-:W-:Y:S05]  /*83c0*/  BPT.TRAP 0x1 ;  /* 0x000000040000795c */ /* 0x000fea0000300000 */
[----:B------:R-:W-:-:S04]  /*83d0*/  HFMA2 R3, -RZ, RZ, 0, 0 ;  /* 0x00000000ff037431 */ /* 0x000fc800000001ff */
[----:B------:R-:W-:Y:S05]  /*83e0*/  RET.REL.NODEC R2 `(_ZN7cutlass13device_kernelINS_4gemm6kernel13GemmUniversalIN4cute5tupleIJiiiiEEENS1_10collective13CollectiveMmaINS1_35MainloopSm100TmaUmmaWarpSpecializedILi6ELi2ELi4ENS5_IJNS4_1CILi1EEENSA_ILi4EEESB_EEEEENS5_IJNSA_ILi64EEESF_SF_EEEfNS5_IJlSB_lEEEfSH_NS4_8TiledMMAINS4_8MMA_AtomIJNS4_17SM100_MMA_TF32_SSINS_10tfloat32_tESL_fLi64ELi64ELNS4_4UMMA5MajorE0ELSN_0ELNSM_7ScaleInE0ELSO_0EEEEEENS4_6LayoutINS5_IJSB_SB_SB_EEENS5_IJNSA_ILi0EEEST_ST_EEEEENS5_IJNS4_10UnderscoreESW_SW_EEEEENS4_23SM90_TMA_LOAD_MULTICASTENS4_14ComposedLayoutINS4_7SwizzleILi3ELi4ELi3EEENS4_18smem_ptr_flag_bitsILi32EEENSR_INS5_IJNSA_ILi8EEENSA_ILi32EEEEEENS5_IJS16_SB_EEEEEEEvNS4_8identityENS4_13SM90_TMA_LOADES1A_vS1B_EENS_8epilogue10collective18CollectiveEpilogueINS1E_23Sm100TmaWarpSpecializedILi3ELi2ELi16ELb1ELb0EEEJSG_NS5_IJNSR_ISF_SB_EENSR_IS16_SB_EEEEEfSH_fSH_NS1E_6fusion15FusionCallbacksIS1I_NS1M_17LinearCombinationIffffLNS_15FloatRoundStyleE2EEESG_S1L_JEEENS4_5SM1004TMEM4LOAD26SM100_TMEM_LOAD_16dp128b8xES1C_S1A_NS4_17SM75_U32x4_LDSM_NENS4_14SM90_TMA_STOREES1A_NS4_17SM90_U32x4_STSM_NENS4_39AutoVectorizingCopyWithAssumedAlignmentILi128EEEEEEvvEEEEvNT_6ParamsE) ;  /* 0xffffff7c02047950 */ /* 0x000fea0003c3ffff */
        .weak           $__internal_1_$__cuda_sm10x_tcgen05_guardrail_trap_phase_invalid_during_alloc
        .type           $__internal_1_$__cuda_sm10x_tcgen05_guardrail_trap_phase_invalid_during_alloc,@function
        .size           $__internal_1_$__cuda_sm10x_tcgen05_guardrail_trap_phase_invalid_during_alloc,($__internal_2_$__cuda_sm10x_tcgen05_guardrail_trap_unallocated_columns_being_dealloced - $__internal_1_$__cuda_sm10x_tcgen05_guardrail_trap_phase_invalid_during_alloc)
$__internal_1_$__cuda_sm10x_tcgen05_guardrail_trap_phase_invalid_during_alloc:
[----:B------:R-:W-:Y:S05]  /*83f0*/  BPT.TRAP 0x1 ;  /* 0x000000040000795c */ /* 0x000fea0000300000 */
[----:B------:R-:W-:-:S04]  /*8400*/  MOV R5, 0x0 ;  /* 0x0000000000057802 */ /* 0x000fc80000000f00 */
[----:B------:R-:W-:Y:S05]  /*8410*/  RET.REL.NODEC R4 `(_ZN7cutlass13device_kernelINS_4gemm6kernel13GemmUniversalIN4cute5tupleIJiiiiEEENS1_10collective13CollectiveMmaINS1_35MainloopSm100TmaUmmaWarpSpecializedILi6ELi2ELi4ENS5_IJNS4_1CILi1EEENSA_ILi4EEESB_EEEEENS5_IJNSA_ILi64EEESF_SF_EEEfNS5_IJlSB_lEEEfSH_NS4_8TiledMMAINS4_8MMA_AtomIJNS4_17SM100_MMA_TF32_SSINS_10tfloat32_tESL_fLi64ELi64ELNS4_4UMMA5MajorE0ELSN_0ELNSM_7ScaleInE0ELSO_0EEEEEENS4_6LayoutINS5_IJSB_SB_SB_EEENS5_IJNSA_ILi0EEEST_ST_EEEEENS5_IJNS4_10UnderscoreESW_SW_EEEEENS4_23SM90_TMA_LOAD_MULTICASTENS4_14ComposedLayoutINS4_7SwizzleILi3ELi4ELi3EEENS4_18smem_ptr_flag_bitsILi32EEENSR_INS5_IJNSA_ILi8EEENSA_ILi32EEEEEENS5_IJS16_SB_EEEEEEEvNS4_8identityENS4_13SM90_TMA_LOADES1A_vS1B_EENS_8epilogue10collective18CollectiveEpilogueINS1E_23Sm100TmaWarpSpecializedILi3ELi2ELi16ELb1ELb0EEEJSG_NS5_IJNSR_ISF_SB_EENSR_IS16_SB_EEEEEfSH_fSH_NS1E_6fusion15FusionCallbacksIS1I_NS1M_17LinearCombinationIffffLNS_15FloatRoundStyleE2EEESG_S1L_JEEENS4_5SM1004TMEM4LOAD26SM100_TMEM_LOAD_16dp128b8xES1C_S1A_NS4_17SM75_U32x4_LDSM_NENS4_14SM90_TMA_STOREES1A_NS4_17SM90_U32x4_STSM_NENS4_39AutoVectorizingCopyWithAssumedAlignmentILi128EEEEEEvvEEEEvNT_6ParamsE) ;  /* 0xffffff7804f87950 */ /* 0x000fea0003c3ffff */
        .weak           $__internal_2_$__cuda_sm10x_tcgen05_guardrail_trap_unallocated_columns_being_dealloced
        .type           $__internal_2_$__cuda_sm10x_tcgen05_guardrail_trap_unallocated_columns_being_dealloced,@function
        .size           $__internal_2_$__cuda_sm10x_tcgen05_guardrail_trap_unallocated_columns_being_dealloced,(.L_x_167 - $__internal_2_$__cuda_sm10x_tcgen05_guardrail_trap_unallocated_columns_being_dealloced)
$__internal_2_$__cuda_sm10x_tcgen05_guardrail_trap_unallocated_columns_being_dealloced:
[----:B------:R-:W-:Y:S05]  /*8420*/  BPT.TRAP 0x1 ;  /* 0x000000040000795c */ /* 0x000fea0000300000 */
[----:B------:R-:W-:-:S04]  /*8430*/  HFMA2 R3, -RZ, RZ, 0, 0 ;  /* 0x00000000ff037431 */ /* 0x000fc800000001ff */
[----:B------:R-:W-:Y:S05]  /*8440*/  RET.REL.NODEC R2 `(_ZN7cutlass13device_kernelINS_4gemm6kernel13GemmUniversalIN4cute5tupleIJiiiiEEENS1_10collective13CollectiveMmaINS1_35MainloopSm100TmaUmmaWarpSpecializedILi6ELi2ELi4ENS5_IJNS4_1CILi1EEENSA_ILi4EEESB_EEEEENS5_IJNSA_ILi64EEESF_SF_EEEfNS5_IJlSB_lEEEfSH_NS4_8TiledMMAINS4_8MMA_AtomIJNS4_17SM100_MMA_TF32_SSINS_10tfloat32_tESL_fLi64ELi64ELNS4_4UMMA5MajorE0ELSN_0ELNSM_7ScaleInE0ELSO_0EEEEEENS4_6LayoutINS5_IJSB_SB_SB_EEENS5_IJNSA_ILi0EEEST_ST_EEEEENS5_IJNS4_10UnderscoreESW_SW_EEEEENS4_23SM90_TMA_LOAD_MULTICASTENS4_14ComposedLayoutINS4_7SwizzleILi3ELi4ELi3EEENS4_18smem_ptr_flag_bitsILi32EEENSR_INS5_IJNSA_ILi8EEENSA_ILi32EEEEEENS5_IJS16_SB_EEEEEEEvNS4_8identityENS4_13SM90_TMA_LOADES1A_vS1B_EENS_8epilogue10collective18CollectiveEpilogueINS1E_23Sm100TmaWarpSpecializedILi3ELi2ELi16ELb1ELb0EEEJSG_NS5_IJNSR_ISF_SB_EENSR_IS16_SB_EEEEEfSH_fSH_NS1E_6fusion15FusionCallbacksIS1I_NS1M_17LinearCombinationIffffLNS_15FloatRoundStyleE2EEESG_S1L_JEEENS4_5SM1004TMEM4LOAD26SM100_TMEM_LOAD_16dp128b8xES1C_S1A_NS4_17SM75_U32x4_LDSM_NENS4_14SM90_TMA_STOREES1A_NS4_17SM90_U32x4_STSM_NENS4_39AutoVectorizingCopyWithAssumedAlignmentILi128EEEEEEvvEEEEvNT_6ParamsE) ;  /* 0xffffff7802ec7950 */ /* 0x000fea0003c3ffff */
.L_x_166:
[----:B------:R-:W-:-:S00]  /*8450*/  BRA `(.L_x_166) ;  /* 0xfffffffc00fc7947 */ /* 0x000fc0000383ffff */
[----:B------:R-:W-:-:S00]  /*8460*/  NOP ;  /* 0x0000000000007918 */ /* 0x000fc00000000000 */
        /* <DEDUP_REMOVED lines=9> */
.L_x_167:


//--------------------- .nv.global.init           --------------------------
	.section	.nv.global.init,"aw",@progbits
.nv.global.init:
	.type		$str$27,@object
	.size		$str$27,($str$28 - $str$27)
$str$27:
        /*0000*/ 	.byte	0x28, 0x61, 0x64, 0x64, 0x72, 0x65, 0x73, 0x73, 0x20, 0x26, 0x20, 0x6d, 0x61, 0x73, 0x6b, 0x29
        /*0010*/ 	.byte	0x20, 0x3d, 0x3d, 0x20, 0x30, 0x00
	.type		$str$28,@object
	.size		$str$28,($str$26 - $str$28)
$str$28:
        /*0016*/ 	.byte	0x2f, 0x74, 0x6d, 0x70, 0x2f, 0x63, 0x75, 0x74, 0x6c, 0x61, 0x73, 0x73, 0x5f, 0x73, 0x77, 0x65
        /*0026*/ 	.byte	0x65, 0x70, 0x5f, 0x73, 0x72, 0x63, 0x2f, 0x69, 0x6e, 0x63, 0x6c, 0x75, 0x64, 0x65, 0x2f, 0x63
        /*0036*/ 	.byte	0x75, 0x74, 0x65, 0x2f, 0x70, 0x6f, 0x69, 0x6e, 0x74, 0x65, 0x72, 0x5f, 0x66, 0x6c, 0x61, 0x67
        /*0046*/ 	.byte	0x67, 0x65, 0x64, 0x2e, 0x68, 0x70, 0x70, 0x00
	.type		$str$26,@object
	.size		$str$26,($str$25 - $str$26)
$str$26:
        /*004e*/ 	.byte	0x2f, 0x74, 0x6d, 0x70, 0x2f, 0x63, 0x75, 0x74, 0x6c, 0x61, 0x73, 0x73, 0x5f, 0x73, 0x77, 0x65
        /*005e*/ 	.byte	0x65, 0x70, 0x5f, 0x73, 0x72, 0x63, 0x2f, 0x69, 0x6e, 0x63, 0x6c, 0x75, 0x64, 0x65, 0x2f, 0x63
        /*006e*/ 	.byte	0x75, 0x74, 0x65, 0x2f, 0x61, 0x74, 0x6f, 0x6d, 0x2f, 0x63, 0x6f, 0x70, 0x79, 0x5f, 0x74, 0x72
        /*007e*/ 	.byte	0x61, 0x69, 0x74, 0x73, 0x5f, 0x73, 0x6d, 0x31, 0x30, 0x30, 0x2e, 0x68, 0x70, 0x70, 0x00
	.type		$str$25,@object
	.size		$str$25,(__unnamed_1 - $str$25)
$str$25:
        /*008d*/ 	.byte	0x28, 0x28, 0x75, 0x69, 0x6e, 0x74, 0x33, 0x32, 0x5f, 0x74, 0x28, 0x74, 0x68, 0x72, 0x65, 0x61
        /*009d*/ 	.byte	0x64, 0x49, 0x64, 0x78, 0x2e, 0x78, 0x29, 0x20, 0x2f, 0x20, 0x33, 0x32, 0x29, 0x20, 0x25, 0x20
        /*00ad*/ 	.byte	0x34, 0x29, 0x20, 0x3d, 0x3d, 0x20, 0x28, 0x28, 0x28, 0x74, 0x6d, 0x65, 0x6d, 0x5f, 0x61, 0x64
        /*00bd*/ 	.byte	0x64, 0x72, 0x20, 0x3e, 0x3e, 0x20, 0x31, 0x36, 0x29, 0x20, 0x2f, 0x20, 0x33, 0x32, 0x29, 0x20
        /*00cd*/ 	.byte	0x25, 0x20, 0x34, 0x29, 0x00
	.type		__unnamed_1,@object
	.size		__unnamed_1,(__unnamed_2 - __unnamed_1)
__unnamed_1:
        /*00d2*/ 	.byte	0x61, 0x75, 0x74, 0x6f, 0x20, 0x63, 0x75, 0x74, 0x65, 0x3a, 0x3a, 0x61, 0x73, 0x5f, 0x70, 0x6f
        /* <DEDUP_REMOVED lines=23> */
        /*0252*/ 	.byte	0x3c, 0x32, 0x30, 0x34, 0x38, 0x3e, 0x3e, 0x3e, 0x3e, 0x5d, 0x00
	.type		__unnamed_2,@object
	.size		__unnamed_2,(.L_2 - __unnamed_2)
__unnamed_2:
        /* <DEDUP_REMOVED lines=45> */
        /*052d*/ 	.byte	0x3e, 0x3e, 0x3e, 0x5d, 0x00
.L_2:


//--------------------- .nv.shared._ZN7cutlass13device_kernelINS_4gemm6kernel13GemmUniversalIN4cute5tupleIJiiiiEEENS1_10collective13CollectiveMmaINS1_35MainloopSm100TmaUmmaWarpSpecializedILi6ELi2ELi4ENS5_IJNS4_1CILi1EEENSA_ILi4EEESB_EEEEENS5_IJNSA_ILi64EEESF_SF_EEEfNS5_IJlSB_lEEEfSH_NS4_8TiledMMAINS4_8MMA_AtomIJNS4_17SM100_MMA_TF32_SSINS_10tfloat32_tESL_fLi64ELi64ELNS4_4UMMA5MajorE0ELSN_0ELNSM_7ScaleInE0ELSO_0EEEEEENS4_6LayoutINS5_IJSB_SB_SB_EEENS5_IJNSA_ILi0EEEST_ST_EEEEENS5_IJNS4_10UnderscoreESW_SW_EEEEENS4_23SM90_TMA_LOAD_MULTICASTENS4_14ComposedLayoutINS4_7SwizzleILi3ELi4ELi3EEENS4_18smem_ptr_flag_bitsILi32EEENSR_INS5_IJNSA_ILi8EEENSA_ILi32EEEEEENS5_IJS16_SB_EEEEEEEvNS4_8identityENS4_13SM90_TMA_LOADES1A_vS1B_EENS_8epilogue10collective18CollectiveEpilogueINS1E_23Sm100TmaWarpSpecializedILi3ELi2ELi16ELb1ELb0EEEJSG_NS5_IJNSR_ISF_SB_EENSR_IS16_SB_EEEEEfSH_fSH_NS1E_6fusion15FusionCallbacksIS1I_NS1M_17LinearCombinationIffffLNS_15FloatRoundStyleE2EEESG_S1L_JEEENS4_5SM1004TMEM4LOAD26SM100_TMEM_LOAD_16dp128b8xES1C_S1A_NS4_17SM75_U32x4_LDSM_NENS4_14SM90_TMA_STOREES1A_NS4_17SM90_U32x4_STSM_NENS4_39AutoVectorizingCopyWithAssumedAlignmentILi128EEEEEEvvEEEEvNT_6ParamsE --------------------------
	.section	.nv.shared._ZN7cutlass13device_kernelINS_4gemm6kernel13GemmUniversalIN4cute5tupleIJiiiiEEENS1_10collective13CollectiveMmaINS1_35MainloopSm100TmaUmmaWarpSpecializedILi6ELi2ELi4ENS5_IJNS4_1CILi1EEENSA_ILi4EEESB_EEEEENS5_IJNSA_ILi64EEESF_SF_EEEfNS5_IJlSB_lEEEfSH_NS4_8TiledMMAINS4_8MMA_AtomIJNS4_17SM100_MMA_TF32_SSINS_10tfloat32_tESL_fLi64ELi64ELNS4_4UMMA5MajorE0ELSN_0ELNSM_7ScaleInE0ELSO_0EEEEEENS4_6LayoutINS5_IJSB_SB_SB_EEENS5_IJNSA_ILi0EEEST_ST_EEEEENS5_IJNS4_10UnderscoreESW_SW_EEEEENS4_23SM90_TMA_LOAD_MULTICASTENS4_14ComposedLayoutINS4_7SwizzleILi3ELi4ELi3EEENS4_18smem_ptr_flag_bitsILi32EEENSR_INS5_IJNSA_ILi8EEENSA_ILi32EEEEEENS5_IJS16_SB_EEEEEEEvNS4_8identityENS4_13SM90_TMA_LOADES1A_vS1B_EENS_8epilogue10collective18CollectiveEpilogueINS1E_23Sm100TmaWarpSpecializedILi3ELi2ELi16ELb1ELb0EEEJSG_NS5_IJNSR_ISF_SB_EENSR_IS16_SB_EEEEEfSH_fSH_NS1E_6fusion15FusionCallbacksIS1I_NS1M_17LinearCombinationIffffLNS_15FloatRoundStyleE2EEESG_S1L_JEEENS4_5SM1004TMEM4LOAD26SM100_TMEM_LOAD_16dp128b8xES1C_S1A_NS4_17SM75_U32x4_LDSM_NENS4_14SM90_TMA_STOREES1A_NS4_17SM90_U32x4_STSM_NENS4_39AutoVectorizingCopyWithAssumedAlignmentILi128EEEEEEvvEEEEvNT_6ParamsE,"aw",@nobits
	.sectionflags	@""
	.align	16
	.zero		1024


//--------------------- .nv.shared.reserved.0     --------------------------
	.section	.nv.shared.reserved.0,"aw",@nobits
	.weak		__nv_reservedSMEM_offset_0_alias
	.size		__nv_reservedSMEM_offset_0_alias, 0, 64
	.other		__nv_reservedSMEM_offset_0_alias,@"STO_CUDA_RESERVED_SHARED STV_DEFAULT"
__nv_reservedSMEM_offset_0_alias:
	.zero		0
.nv.shared.reserved.0:
	.zero		64
	.weak		__nv_reservedSMEM_tcgen05_partition
	.type		__nv_reservedSMEM_tcgen05_partition,@object
	.size		__nv_reservedSMEM_tcgen05_partition,(.L_0 - __nv_reservedSMEM_tcgen05_partition)
__nv_reservedSMEM_tcgen05_partition:
	.zero		32
.L_0:


//--------------------- .nv.global                --------------------------
	.section	.nv.global,"aw",@nobits
.nv.global:
	.type		_ZN40_INTERNAL_76414491_4_k_cu_e7e5c905_252524cute1_E,@object
	.size		_ZN40_INTERNAL_76414491_4_k_cu_e7e5c905_252524cute1_E,(_ZN40_INTERNAL_76414491_4_k_cu_e7e5c905_252524cuda3std3__45__cpo6cbeginE - _ZN40_INTERNAL_76414491_4_k_cu_e7e5c905_252524cute1_E)
_ZN40_INTERNAL_76414491_4_k_cu_e7e5c905_252524cute1_E:
	.zero		1
	.type		_ZN40_INTERNAL_76414491_4_k_cu_e7e5c905_252524cuda3std3__45__cpo6cbeginE,@object
	.size		_ZN40_INTERNAL_76414491_4_k_cu_e7e5c905_252524cuda3std3__45__cpo6cbeginE,(_ZN40_INTERNAL_76414491_4_k_cu_e7e5c905_252524cuda3std3__48in_placeE - _ZN40_INTERNAL_76414491_4_k_cu_e7e5c905_252524cuda3std3__45__cpo6cbeginE)
_ZN40_INTERNAL_76414491_4_k_cu_e7e5c905_252524cuda3std3__45__cpo6cbeginE:
	.zero		1
	.type		_ZN40_INTERNAL_76414491_4_k_cu_e7e5c905_252524cuda3std3__48in_placeE,@object
	.size		_ZN40_INTERNAL_76414491_4_k_cu_e7e5c905_252524cuda3std3__48in_placeE,(_ZN40_INTERNAL_76414491_4_k_cu_e7e5c905_252524cuda3std6ranges3__45__cpo9iter_moveE - _ZN40_INTERNAL_76414491_4_k_cu_e7e5c905_252524cuda3std3__48in_placeE)
_ZN40_INTERNAL_76414491_4_k_cu_e7e5c905_252524cuda3std3__48in_placeE:
	.zero		1
	.type		_ZN40_INTERNAL_76414491_4_k_cu_e7e5c905_252524cuda3std6ranges3__45__cpo9iter_moveE,@object
	.size		_ZN40_INTERNAL_76414491_4_k_cu_e7e5c905_252524cuda3std6ranges3__45__cpo9iter_moveE,(_ZN40_INTERNAL_76414491_4_k_cu_e7e5c905_252524cuda3std3__45__cpo5beginE - _ZN40_INTERNAL_76414491_4_k_cu_e7e5c905_252524cuda3std6ranges3__45__cpo9iter_moveE)
_ZN40_INTERNAL_76414491_4_k_cu_e7e5c905_252524cuda3std6ranges3__45__cpo9iter_moveE:
	.zero		1
	.type		_ZN40_INTERNAL_76414491_4_k_cu_e7e5c905_252524cuda3std3__45__cpo5beginE,@object
	.size		_ZN40_INTERNAL_76414491_4_k_cu_e7e5c905_252524cuda3std3__45__cpo5beginE,(_ZN40_INTERNAL_76414491_4_k_cu_e7e5c905_252524cuda3std3__442_GLOBAL__N__76414491_4_k_cu_e7e5c905_252526ignoreE - _ZN40_INTERNAL_76414491_4_k_cu_e7e5c905_252524cuda3std3__45__cpo5beginE)
_ZN40_INTERNAL_76414491_4_k_cu_e7e5c905_252524cuda3std3__45__cpo5beginE:
	.zero		1
	.type		_ZN40_INTERNAL_76414491_4_k_cu_e7e5c905_252524cuda3std3__442_GLOBAL__N__76414491_4_k_cu_e7e5c905_252526ignoreE,@object
	.size		_ZN40_INTERNAL_76414491_4_k_cu_e7e5c905_252524cuda3std3__442_GLOBAL__N__76414491_4_k_cu_e7e5c905_252526ignoreE,(_ZN40_INTERNAL_76414491_4_k_cu_e7e5c905_252524cute7productE - _ZN40_INTERNAL_76414491_4_k_cu_e7e5c905_252524cuda3std3__442_GLOBAL__N__76414491_4_k_cu_e7e5c905_252526ignoreE)
_ZN40_INTERNAL_76414491_4_k_cu_e7e5c905_252524cuda3std3__442_GLOBAL__N__76414491_4_k_cu_e7e5c905_252526ignoreE:
	.zero		1
	.type		_ZN40_INTERNAL_76414491_4_k_cu_e7e5c905_252524cute7productE,@object
	.size		_ZN40_INTERNAL_76414491_4_k_cu_e7e5c905_252524cute7productE,(_ZN40_INTERNAL_76414491_4_k_cu_e7e5c905_252524cuda3std3__45__cpo3endE - _ZN40_INTERNAL_76414491_4_k_cu_e7e5c905_252524cute7productE)
_ZN40_INTERNAL_76414491_4_k_cu_e7e5c905_252524cute7productE:
	.zero		1
	.type		_ZN40_INTERNAL_76414491_4_k_cu_e7e5c905_252524cuda3std3__45__cpo3endE,@object
	.size		_ZN40_INTERNAL_76414491_4_k_cu_e7e5c905_252524cuda3std3__45__cpo3endE,(_ZN40_INTERNAL_76414491_4_k_cu_e7e5c905_252524cuda3std3__419piecewise_constructE - _ZN40_INTERNAL_76414491_4_k_cu_e7e5c905_252524cuda3std3__45__cpo3endE)
_ZN40_INTERNAL_76414491_4_k_cu_e7e5c905_252524cuda3std3__45__cpo3endE:
	.zero		1
	.type		_ZN40_INTERNAL_76414491_4_k_cu_e7e5c905_252524cuda3std3__419piecewise_constructE,@object
	.size		_ZN40_INTERNAL_76414491_4_k_cu_e7e5c905_252524cuda3std3__419piecewise_constructE,(_ZN40_INTERNAL_76414491_4_k_cu_e7e5c905_252524cuda3std3__45__cpo4cendE - _ZN40_INTERNAL_76414491_4_k_cu_e7e5c905_252524cuda3std3__419piecewise_constructE)
_ZN40_INTERNAL_76414491_4_k_cu_e7e5c905_252524cuda3std3__419piecewise_constructE:
	.zero		1
	.type		_ZN40_INTERNAL_76414491_4_k_cu_e7e5c905_252524cuda3std3__45__cpo4cendE,@object
	.size		_ZN40_INTERNAL_76414491_4_k_cu_e7e5c905_252524cuda3std3__45__cpo4cendE,(_ZN40_INTERNAL_76414491_4_k_cu_e7e5c905_252524cuda3std6ranges3__45__cpo4swapE - _ZN40_INTERNAL_76414491_4_k_cu_e7e5c905_252524cuda3std3__45__cpo4cendE)
_ZN40_INTERNAL_76414491_4_k_cu_e7e5c905_252524cuda3std3__45__cpo4cendE:
	.zero		1
	.type		_ZN40_INTERNAL_76414491_4_k_cu_e7e5c905_252524cuda3std6ranges3__45__cpo4swapE,@object
	.size		_ZN40_INTERNAL_76414491_4_k_cu_e7e5c905_252524cuda3std6ranges3__45__cpo4swapE,(.L_10 - _ZN40_INTERNAL_76414491_4_k_cu_e7e5c905_252524cuda3std6ranges3__45__cpo4swapE)
_ZN40_INTERNAL_76414491_4_k_cu_e7e5c905_252524cuda3std6ranges3__45__cpo4swapE:
	.zero		1
.L_10:


//--------------------- .nv.constant0._ZN7cutlass13device_kernelINS_4gemm6kernel13GemmUniversalIN4cute5tupleIJiiiiEEENS1_10collective13CollectiveMmaINS1_35MainloopSm100TmaUmmaWarpSpecializedILi6ELi2ELi4ENS5_IJNS4_1CILi1EEENSA_ILi4EEESB_EEEEENS5_IJNSA_ILi64EEESF_SF_EEEfNS5_IJlSB_lEEEfSH_NS4_8TiledMMAINS4_8MMA_AtomIJNS4_17SM100_MMA_TF32_SSINS_10tfloat32_tESL_fLi64ELi64ELNS4_4UMMA5MajorE0ELSN_0ELNSM_7ScaleInE0ELSO_0EEEEEENS4_6LayoutINS5_IJSB_SB_SB_EEENS5_IJNSA_ILi0EEEST_ST_EEEEENS5_IJNS4_10UnderscoreESW_SW_EEEEENS4_23SM90_TMA_LOAD_MULTICASTENS4_14ComposedLayoutINS4_7SwizzleILi3ELi4ELi3EEENS4_18smem_ptr_flag_bitsILi32EEENSR_INS5_IJNSA_ILi8EEENSA_ILi32EEEEEENS5_IJS16_SB_EEEEEEEvNS4_8identityENS4_13SM90_TMA_LOADES1A_vS1B_EENS_8epilogue10collective18CollectiveEpilogueINS1E_23Sm100TmaWarpSpecializedILi3ELi2ELi16ELb1ELb0EEEJSG_NS5_IJNSR_ISF_SB_EENSR_IS16_SB_EEEEEfSH_fSH_NS1E_6fusion15FusionCallbacksIS1I_NS1M_17LinearCombinationIffffLNS_15FloatRoundStyleE2EEESG_S1L_JEEENS4_5SM1004TMEM4LOAD26SM100_TMEM_LOAD_16dp128b8xES1C_S1A_NS4_17SM75_U32x4_LDSM_NENS4_14SM90_TMA_STOREES1A_NS4_17SM90_U32x4_STSM_NENS4_39AutoVectorizingCopyWithAssumedAlignmentILi128EEEEEEvvEEEEvNT_6ParamsE --------------------------
	.section	.nv.constant0._ZN7cutlass13device_kernelINS_4gemm6kernel13GemmUniversalIN4cute5tupleIJiiiiEEENS1_10collective13CollectiveMmaINS1_35MainloopSm100TmaUmmaWarpSpecializedILi6ELi2ELi4ENS5_IJNS4_1CILi1EEENSA_ILi4EEESB_EEEEENS5_IJNSA_ILi64EEESF_SF_EEEfNS5_IJlSB_lEEEfSH_NS4_8TiledMMAINS4_8MMA_AtomIJNS4_17SM100_MMA_TF32_SSINS_10tfloat32_tESL_fLi64ELi64ELNS4_4UMMA5MajorE0ELSN_0ELNSM_7ScaleInE0ELSO_0EEEEEENS4_6LayoutINS5_IJSB_SB_SB_EEENS5_IJNSA_ILi0EEEST_ST_EEEEENS5_IJNS4_10UnderscoreESW_SW_EEEEENS4_23SM90_TMA_LOAD_MULTICASTENS4_14ComposedLayoutINS4_7SwizzleILi3ELi4ELi3EEENS4_18smem_ptr_flag_bitsILi32EEENSR_INS5_IJNSA_ILi8EEENSA_ILi32EEEEEENS5_IJS16_SB_EEEEEEEvNS4_8identityENS4_13SM90_TMA_LOADES1A_vS1B_EENS_8epilogue10collective18CollectiveEpilogueINS1E_23Sm100TmaWarpSpecializedILi3ELi2ELi16ELb1ELb0EEEJSG_NS5_IJNSR_ISF_SB_EENSR_IS16_SB_EEEEEfSH_fSH_NS1E_6fusion15FusionCallbacksIS1I_NS1M_17LinearCombinationIffffLNS_15FloatRoundStyleE2EEESG_S1L_JEEENS4_5SM1004TMEM4LOAD26SM100_TMEM_LOAD_16dp128b8xES1C_S1A_NS4_17SM75_U32x4_LDSM_NENS4_14SM90_TMA_STOREES1A_NS4_17SM90_U32x4_STSM_NENS4_39AutoVectorizingCopyWithAssumedAlignmentILi128EEEEEEvvEEEEvNT_6ParamsE,"a",@progbits
	.sectionflags	@""
	.align	4
.nv.constant0._ZN7cutlass13device_kernelINS_4gemm6kernel13GemmUniversalIN4cute5tupleIJiiiiEEENS1_10collective13CollectiveMmaINS1_35MainloopSm100TmaUmmaWarpSpecializedILi6ELi2ELi4ENS5_IJNS4_1CILi1EEENSA_ILi4EEESB_EEEEENS5_IJNSA_ILi64EEESF_SF_EEEfNS5_IJlSB_lEEEfSH_NS4_8TiledMMAINS4_8MMA_AtomIJNS4_17SM100_MMA_TF32_SSINS_10tfloat32_tESL_fLi64ELi64ELNS4_4UMMA5MajorE0ELSN_0ELNSM_7ScaleInE0ELSO_0EEEEEENS4_6LayoutINS5_IJSB_SB_SB_EEENS5_IJNSA_ILi0EEEST_ST_EEEEENS5_IJNS4_10UnderscoreESW_SW_EEEEENS4_23SM90_TMA_LOAD_MULTICASTENS4_14ComposedLayoutINS4_7SwizzleILi3ELi4ELi3EEENS4_18smem_ptr_flag_bitsILi32EEENSR_INS5_IJNSA_ILi8EEENSA_ILi32EEEEEENS5_IJS16_SB_EEEEEEEvNS4_8identityENS4_13SM90_TMA_LOADES1A_vS1B_EENS_8epilogue10collective18CollectiveEpilogueINS1E_23Sm100TmaWarpSpecializedILi3ELi2ELi16ELb1ELb0EEEJSG_NS5_IJNSR_ISF_SB_EENSR_IS16_SB_EEEEEfSH_fSH_NS1E_6fusion15FusionCallbacksIS1I_NS1M_17LinearCombinationIffffLNS_15FloatRoundStyleE2EEESG_S1L_JEEENS4_5SM1004TMEM4LOAD26SM100_TMEM_LOAD_16dp128b8xES1C_S1A_NS4_17SM75_U32x4_LDSM_NENS4_14SM90_TMA_STOREES1A_NS4_17SM90_U32x4_STSM_NENS4_39AutoVectorizingCopyWithAssumedAlignmentILi128EEEEEEvvEEEEvNT_6ParamsE:
	.zero		2944


//--------------------- SYMBOLS --------------------------

	.type		.nv.reservedSmem.offset0,@object
	.size		.nv.reservedSmem.offset0,0x4
	.type		.nv.reservedSmem.cap,@object
	.size		.nv.reservedSmem.cap,0x4
	.type		__assertfail,@function
